//
// Generated by NVIDIA NVVM Compiler
//
// Compiler Build ID: CL-36424714
// Cuda compilation tools, release 13.0, V13.0.88
// Based on NVVM 20.0.0
//

.version 9.0
.target sm_100
.address_size 64

	// .globl	_Z28matrix_multiplication_kernelPKfS0_Pfiii
// _ZZ11find_argminPKfPiPfiE7min_val has been demoted
// _ZZ11find_argminPKfPiPfiE7min_idx has been demoted

.visible .entry _Z28matrix_multiplication_kernelPKfS0_Pfiii(
	.param .u64 .ptr .align 1 _Z28matrix_multiplication_kernelPKfS0_Pfiii_param_0,
	.param .u64 .ptr .align 1 _Z28matrix_multiplication_kernelPKfS0_Pfiii_param_1,
	.param .u64 .ptr .align 1 _Z28matrix_multiplication_kernelPKfS0_Pfiii_param_2,
	.param .u32 _Z28matrix_multiplication_kernelPKfS0_Pfiii_param_3,
	.param .u32 _Z28matrix_multiplication_kernelPKfS0_Pfiii_param_4,
	.param .u32 _Z28matrix_multiplication_kernelPKfS0_Pfiii_param_5
)
{
	.reg .pred 	%p<13>;
	.reg .b32 	%r<41>;
	.reg .b32 	%f<68>;
	.reg .b64 	%rd<53>;

	ld.param.u64 	%rd7, [_Z28matrix_multiplication_kernelPKfS0_Pfiii_param_0];
	ld.param.u64 	%rd8, [_Z28matrix_multiplication_kernelPKfS0_Pfiii_param_1];
	ld.param.u64 	%rd6, [_Z28matrix_multiplication_kernelPKfS0_Pfiii_param_2];
	ld.param.u32 	%r20, [_Z28matrix_multiplication_kernelPKfS0_Pfiii_param_3];
	ld.param.u32 	%r18, [_Z28matrix_multiplication_kernelPKfS0_Pfiii_param_4];
	ld.param.u32 	%r19, [_Z28matrix_multiplication_kernelPKfS0_Pfiii_param_5];
	cvta.to.global.u64 	%rd1, %rd8;
	cvta.to.global.u64 	%rd2, %rd7;
	mov.u32 	%r21, %ctaid.y;
	mov.u32 	%r22, %ntid.y;
	mov.u32 	%r23, %tid.y;
	mad.lo.s32 	%r1, %r21, %r22, %r23;
	mov.u32 	%r24, %ctaid.x;
	mov.u32 	%r25, %ntid.x;
	mov.u32 	%r26, %tid.x;
	mad.lo.s32 	%r2, %r24, %r25, %r26;
	setp.ge.s32 	%p1, %r1, %r20;
	setp.ge.s32 	%p2, %r2, %r19;
	or.pred  	%p3, %p1, %p2;
	@%p3 bra 	$L__BB0_14;
	setp.lt.s32 	%p4, %r18, 1;
	mov.f32 	%f67, 0f00000000;
	@%p4 bra 	$L__BB0_13;
	mul.lo.s32 	%r3, %r18, %r1;
	and.b32  	%r4, %r18, 7;
	setp.lt.u32 	%p5, %r18, 8;
	mov.f32 	%f67, 0f00000000;
	mov.b32 	%r39, 0;
	@%p5 bra 	$L__BB0_5;
	and.b32  	%r39, %r18, 2147483640;
	neg.s32 	%r37, %r39;
	shl.b32 	%r7, %r19, 3;
	mul.wide.u32 	%rd9, %r3, 4;
	add.s64 	%rd10, %rd9, %rd2;
	add.s64 	%rd52, %rd10, 16;
	mov.f32 	%f67, 0f00000000;
	mul.wide.s32 	%rd13, %r19, 4;
	mov.u32 	%r36, %r2;
$L__BB0_4:
	.pragma "nounroll";
	ld.global.f32 	%f17, [%rd52+-16];
	mul.wide.s32 	%rd11, %r36, 4;
	add.s64 	%rd12, %rd1, %rd11;
	ld.global.f32 	%f18, [%rd12];
	fma.rn.f32 	%f19, %f17, %f18, %f67;
	ld.global.f32 	%f20, [%rd52+-12];
	add.s64 	%rd14, %rd12, %rd13;
	ld.global.f32 	%f21, [%rd14];
	fma.rn.f32 	%f22, %f20, %f21, %f19;
	ld.global.f32 	%f23, [%rd52+-8];
	add.s64 	%rd15, %rd14, %rd13;
	ld.global.f32 	%f24, [%rd15];
	fma.rn.f32 	%f25, %f23, %f24, %f22;
	ld.global.f32 	%f26, [%rd52+-4];
	add.s64 	%rd16, %rd15, %rd13;
	ld.global.f32 	%f27, [%rd16];
	fma.rn.f32 	%f28, %f26, %f27, %f25;
	ld.global.f32 	%f29, [%rd52];
	add.s64 	%rd17, %rd16, %rd13;
	ld.global.f32 	%f30, [%rd17];
	fma.rn.f32 	%f31, %f29, %f30, %f28;
	ld.global.f32 	%f32, [%rd52+4];
	add.s64 	%rd18, %rd17, %rd13;
	ld.global.f32 	%f33, [%rd18];
	fma.rn.f32 	%f34, %f32, %f33, %f31;
	ld.global.f32 	%f35, [%rd52+8];
	add.s64 	%rd19, %rd18, %rd13;
	ld.global.f32 	%f36, [%rd19];
	fma.rn.f32 	%f37, %f35, %f36, %f34;
	ld.global.f32 	%f38, [%rd52+12];
	add.s64 	%rd20, %rd19, %rd13;
	ld.global.f32 	%f39, [%rd20];
	fma.rn.f32 	%f67, %f38, %f39, %f37;
	add.s32 	%r37, %r37, 8;
	add.s32 	%r36, %r36, %r7;
	add.s64 	%rd52, %rd52, 32;
	setp.ne.s32 	%p6, %r37, 0;
	@%p6 bra 	$L__BB0_4;
$L__BB0_5:
	setp.eq.s32 	%p7, %r4, 0;
	@%p7 bra 	$L__BB0_13;
	and.b32  	%r13, %r18, 3;
	setp.lt.u32 	%p8, %r4, 4;
	@%p8 bra 	$L__BB0_8;
	add.s32 	%r28, %r39, %r3;
	mul.wide.u32 	%rd21, %r28, 4;
	add.s64 	%rd22, %rd2, %rd21;
	ld.global.f32 	%f41, [%rd22];
	mad.lo.s32 	%r29, %r39, %r19, %r2;
	mul.wide.s32 	%rd23, %r29, 4;
	add.s64 	%rd24, %rd1, %rd23;
	ld.global.f32 	%f42, [%rd24];
	fma.rn.f32 	%f43, %f41, %f42, %f67;
	cvt.u64.u32 	%rd25, %r3;
	cvt.u64.u32 	%rd26, %r39;
	add.s64 	%rd27, %rd26, %rd25;
	shl.b64 	%rd28, %rd27, 2;
	add.s64 	%rd29, %rd2, %rd28;
	ld.global.f32 	%f44, [%rd29+4];
	mul.wide.s32 	%rd30, %r19, 4;
	add.s64 	%rd31, %rd24, %rd30;
	ld.global.f32 	%f45, [%rd31];
	fma.rn.f32 	%f46, %f44, %f45, %f43;
	ld.global.f32 	%f47, [%rd29+8];
	add.s64 	%rd32, %rd31, %rd30;
	ld.global.f32 	%f48, [%rd32];
	fma.rn.f32 	%f49, %f47, %f48, %f46;
	ld.global.f32 	%f50, [%rd29+12];
	add.s64 	%rd33, %rd32, %rd30;
	ld.global.f32 	%f51, [%rd33];
	fma.rn.f32 	%f67, %f50, %f51, %f49;
	add.s32 	%r39, %r39, 4;
$L__BB0_8:
	setp.eq.s32 	%p9, %r13, 0;
	@%p9 bra 	$L__BB0_13;
	setp.eq.s32 	%p10, %r13, 1;
	@%p10 bra 	$L__BB0_11;
	add.s32 	%r30, %r39, %r3;
	mul.wide.u32 	%rd34, %r30, 4;
	add.s64 	%rd35, %rd2, %rd34;
	ld.global.f32 	%f53, [%rd35];
	mad.lo.s32 	%r31, %r39, %r19, %r2;
	mul.wide.s32 	%rd36, %r31, 4;
	add.s64 	%rd37, %rd1, %rd36;
	ld.global.f32 	%f54, [%rd37];
	fma.rn.f32 	%f55, %f53, %f54, %f67;
	cvt.u64.u32 	%rd38, %r3;
	cvt.u64.u32 	%rd39, %r39;
	add.s64 	%rd40, %rd39, %rd38;
	shl.b64 	%rd41, %rd40, 2;
	add.s64 	%rd42, %rd2, %rd41;
	ld.global.f32 	%f56, [%rd42+4];
	mul.wide.s32 	%rd43, %r19, 4;
	add.s64 	%rd44, %rd37, %rd43;
	ld.global.f32 	%f57, [%rd44];
	fma.rn.f32 	%f67, %f56, %f57, %f55;
	add.s32 	%r39, %r39, 2;
$L__BB0_11:
	and.b32  	%r32, %r18, 1;
	setp.eq.b32 	%p11, %r32, 1;
	not.pred 	%p12, %p11;
	@%p12 bra 	$L__BB0_13;
	add.s32 	%r33, %r39, %r3;
	mul.wide.u32 	%rd45, %r33, 4;
	add.s64 	%rd46, %rd2, %rd45;
	ld.global.f32 	%f58, [%rd46];
	mad.lo.s32 	%r34, %r39, %r19, %r2;
	mul.wide.s32 	%rd47, %r34, 4;
	add.s64 	%rd48, %rd1, %rd47;
	ld.global.f32 	%f59, [%rd48];
	fma.rn.f32 	%f67, %f58, %f59, %f67;
$L__BB0_13:
	mad.lo.s32 	%r35, %r19, %r1, %r2;
	cvta.to.global.u64 	%rd49, %rd6;
	mul.wide.s32 	%rd50, %r35, 4;
	add.s64 	%rd51, %rd49, %rd50;
	st.global.f32 	[%rd51], %f67;
$L__BB0_14:
	ret;

}
	// .globl	_Z9compute_BPKfS0_S0_Pfi
.visible .entry _Z9compute_BPKfS0_S0_Pfi(
	.param .u64 .ptr .align 1 _Z9compute_BPKfS0_S0_Pfi_param_0,
	.param .u64 .ptr .align 1 _Z9compute_BPKfS0_S0_Pfi_param_1,
	.param .u64 .ptr .align 1 _Z9compute_BPKfS0_S0_Pfi_param_2,
	.param .u64 .ptr .align 1 _Z9compute_BPKfS0_S0_Pfi_param_3,
	.param .u32 _Z9compute_BPKfS0_S0_Pfi_param_4
)
{
	.reg .pred 	%p<2>;
	.reg .b32 	%r<12>;
	.reg .b32 	%f<6>;
	.reg .b64 	%rd<16>;

	ld.param.u64 	%rd1, [_Z9compute_BPKfS0_S0_Pfi_param_0];
	ld.param.u64 	%rd2, [_Z9compute_BPKfS0_S0_Pfi_param_1];
	ld.param.u64 	%rd3, [_Z9compute_BPKfS0_S0_Pfi_param_2];
	ld.param.u64 	%rd4, [_Z9compute_BPKfS0_S0_Pfi_param_3];
	ld.param.u32 	%r3, [_Z9compute_BPKfS0_S0_Pfi_param_4];
	mov.u32 	%r4, %ctaid.y;
	mov.u32 	%r5, %ntid.y;
	mov.u32 	%r6, %tid.y;
	mad.lo.s32 	%r1, %r4, %r5, %r6;
	mov.u32 	%r7, %ctaid.x;
	mov.u32 	%r8, %ntid.x;
	mov.u32 	%r9, %tid.x;
	mad.lo.s32 	%r2, %r7, %r8, %r9;
	max.s32 	%r10, %r1, %r2;
	setp.ge.s32 	%p1, %r10, %r3;
	@%p1 bra 	$L__BB1_2;
	cvta.to.global.u64 	%rd5, %rd1;
	cvta.to.global.u64 	%rd6, %rd2;
	cvta.to.global.u64 	%rd7, %rd3;
	cvta.to.global.u64 	%rd8, %rd4;
	mad.lo.s32 	%r11, %r3, %r2, %r1;
	mul.wide.s32 	%rd9, %r11, 4;
	add.s64 	%rd10, %rd5, %rd9;
	ld.global.f32 	%f1, [%rd10];
	mul.wide.u32 	%rd11, %r1, 4;
	add.s64 	%rd12, %rd6, %rd11;
	ld.global.f32 	%f2, [%rd12];
	sub.f32 	%f3, %f1, %f2;
	mul.wide.s32 	%rd13, %r2, 4;
	add.s64 	%rd14, %rd7, %rd13;
	ld.global.f32 	%f4, [%rd14];
	sub.f32 	%f5, %f3, %f4;
	add.s64 	%rd15, %rd8, %rd9;
	st.global.f32 	[%rd15], %f5;
$L__BB1_2:
	ret;

}
	// .globl	_Z11find_argminPKfPiPfi
.visible .entry _Z11find_argminPKfPiPfi(
	.param .u64 .ptr .align 1 _Z11find_argminPKfPiPfi_param_0,
	.param .u64 .ptr .align 1 _Z11find_argminPKfPiPfi_param_1,
	.param .u64 .ptr .align 1 _Z11find_argminPKfPiPfi_param_2,
	.param .u32 _Z11find_argminPKfPiPfi_param_3
)
{
	.reg .pred 	%p<7>;
	.reg .b32 	%r<20>;
	.reg .b32 	%f<8>;
	.reg .b64 	%rd<12>;
	// demoted variable
	.shared .align 4 .b8 _ZZ11find_argminPKfPiPfiE7min_val[1024];
	// demoted variable
	.shared .align 4 .b8 _ZZ11find_argminPKfPiPfiE7min_idx[1024];
	ld.param.u64 	%rd1, [_Z11find_argminPKfPiPfi_param_0];
	ld.param.u64 	%rd2, [_Z11find_argminPKfPiPfi_param_1];
	ld.param.u64 	%rd3, [_Z11find_argminPKfPiPfi_param_2];
	ld.param.u32 	%r10, [_Z11find_argminPKfPiPfi_param_3];
	mov.u32 	%r1, %tid.x;
	mov.u32 	%r2, %ctaid.x;
	mov.u32 	%r19, %ntid.x;
	mad.lo.s32 	%r4, %r2, %r19, %r1;
	mul.lo.s32 	%r11, %r10, %r10;
	setp.ge.s32 	%p1, %r4, %r11;
	mov.f32 	%f7, 0f7F7FFFFF;
	@%p1 bra 	$L__BB2_2;
	cvta.to.global.u64 	%rd4, %rd1;
	mul.wide.s32 	%rd5, %r4, 4;
	add.s64 	%rd6, %rd4, %rd5;
	ld.global.f32 	%f7, [%rd6];
$L__BB2_2:
	shl.b32 	%r12, %r1, 2;
	mov.u32 	%r13, _ZZ11find_argminPKfPiPfiE7min_val;
	add.s32 	%r5, %r13, %r12;
	st.shared.f32 	[%r5], %f7;
	mov.u32 	%r14, _ZZ11find_argminPKfPiPfiE7min_idx;
	add.s32 	%r6, %r14, %r12;
	st.shared.u32 	[%r6], %r4;
	bar.sync 	0;
	setp.lt.u32 	%p2, %r19, 2;
	@%p2 bra 	$L__BB2_7;
$L__BB2_3:
	mov.u32 	%r7, %r19;
	shr.u32 	%r19, %r7, 1;
	setp.ge.u32 	%p3, %r1, %r19;
	@%p3 bra 	$L__BB2_6;
	shl.b32 	%r9, %r19, 2;
	add.s32 	%r15, %r5, %r9;
	ld.shared.f32 	%f3, [%r15];
	ld.shared.f32 	%f5, [%r5];
	setp.geu.f32 	%p4, %f3, %f5;
	@%p4 bra 	$L__BB2_6;
	st.shared.f32 	[%r5], %f3;
	add.s32 	%r16, %r6, %r9;
	ld.shared.u32 	%r17, [%r16];
	st.shared.u32 	[%r6], %r17;
$L__BB2_6:
	bar.sync 	0;
	setp.gt.u32 	%p5, %r7, 3;
	@%p5 bra 	$L__BB2_3;
$L__BB2_7:
	setp.ne.s32 	%p6, %r1, 0;
	@%p6 bra 	$L__BB2_9;
	ld.shared.f32 	%f6, [_ZZ11find_argminPKfPiPfiE7min_val];
	cvta.to.global.u64 	%rd7, %rd3;
	mul.wide.u32 	%rd8, %r2, 4;
	add.s64 	%rd9, %rd7, %rd8;
	st.global.f32 	[%rd9], %f6;
	ld.shared.u32 	%r18, [_ZZ11find_argminPKfPiPfiE7min_idx];
	cvta.to.global.u64 	%rd10, %rd2;
	add.s64 	%rd11, %rd10, %rd8;
	st.global.u32 	[%rd11], %r18;
$L__BB2_9:
	ret;

}
	// .globl	_Z18compute_col_to_rowiPKiPi
.visible .entry _Z18compute_col_to_rowiPKiPi(
	.param .u32 _Z18compute_col_to_rowiPKiPi_param_0,
	.param .u64 .ptr .align 1 _Z18compute_col_to_rowiPKiPi_param_1,
	.param .u64 .ptr .align 1 _Z18compute_col_to_rowiPKiPi_param_2
)
{
	.reg .pred 	%p<6>;
	.reg .b32 	%r<13>;
	.reg .b64 	%rd<9>;

	ld.param.u32 	%r5, [_Z18compute_col_to_rowiPKiPi_param_0];
	ld.param.u64 	%rd2, [_Z18compute_col_to_rowiPKiPi_param_1];
	ld.param.u64 	%rd3, [_Z18compute_col_to_rowiPKiPi_param_2];
	mov.u32 	%r6, %ctaid.x;
	mov.u32 	%r7, %ntid.x;
	mov.u32 	%r8, %tid.x;
	mad.lo.s32 	%r1, %r6, %r7, %r8;
	setp.ge.s32 	%p1, %r1, %r5;
	setp.lt.s32 	%p2, %r5, 1;
	or.pred  	%p3, %p1, %p2;
	@%p3 bra 	$L__BB3_5;
	mul.lo.s32 	%r2, %r1, %r5;
	cvta.to.global.u64 	%rd1, %rd2;
	mov.b32 	%r12, 0;
$L__BB3_2:
	add.s32 	%r10, %r12, %r2;
	mul.wide.s32 	%rd4, %r10, 4;
	add.s64 	%rd5, %rd1, %rd4;
	ld.global.u32 	%r11, [%rd5];
	setp.ne.s32 	%p4, %r11, 1;
	@%p4 bra 	$L__BB3_4;
	cvta.to.global.u64 	%rd6, %rd3;
	mul.wide.s32 	%rd7, %r1, 4;
	add.s64 	%rd8, %rd6, %rd7;
	st.global.u32 	[%rd8], %r12;
	bra.uni 	$L__BB3_5;
$L__BB3_4:
	add.s32 	%r12, %r12, 1;
	setp.ne.s32 	%p5, %r12, %r5;
	@%p5 bra 	$L__BB3_2;
$L__BB3_5:
	ret;

}
	// .globl	_Z16solve_1bc_kerneliPKiiPKfPiS3_Pb
.visible .entry _Z16solve_1bc_kerneliPKiiPKfPiS3_Pb(
	.param .u32 _Z16solve_1bc_kerneliPKiiPKfPiS3_Pb_param_0,
	.param .u64 .ptr .align 1 _Z16solve_1bc_kerneliPKiiPKfPiS3_Pb_param_1,
	.param .u32 _Z16solve_1bc_kerneliPKiiPKfPiS3_Pb_param_2,
	.param .u64 .ptr .align 1 _Z16solve_1bc_kerneliPKiiPKfPiS3_Pb_param_3,
	.param .u64 .ptr .align 1 _Z16solve_1bc_kerneliPKiiPKfPiS3_Pb_param_4,
	.param .u64 .ptr .align 1 _Z16solve_1bc_kerneliPKiiPKfPiS3_Pb_param_5,
	.param .u64 .ptr .align 1 _Z16solve_1bc_kerneliPKiiPKfPiS3_Pb_param_6
)
{
	.reg .pred 	%p<10>;
	.reg .b16 	%rs<3>;
	.reg .b32 	%r<19>;
	.reg .b32 	%f<2>;
	.reg .b64 	%rd<23>;

	ld.param.u32 	%r3, [_Z16solve_1bc_kerneliPKiiPKfPiS3_Pb_param_0];
	ld.param.u64 	%rd6, [_Z16solve_1bc_kerneliPKiiPKfPiS3_Pb_param_1];
	ld.param.u32 	%r4, [_Z16solve_1bc_kerneliPKiiPKfPiS3_Pb_param_2];
	ld.param.u64 	%rd7, [_Z16solve_1bc_kerneliPKiiPKfPiS3_Pb_param_3];
	ld.param.u64 	%rd8, [_Z16solve_1bc_kerneliPKiiPKfPiS3_Pb_param_4];
	ld.param.u64 	%rd9, [_Z16solve_1bc_kerneliPKiiPKfPiS3_Pb_param_5];
	ld.param.u64 	%rd10, [_Z16solve_1bc_kerneliPKiiPKfPiS3_Pb_param_6];
	cvta.to.global.u64 	%rd1, %rd10;
	cvta.to.global.u64 	%rd2, %rd8;
	cvta.to.global.u64 	%rd3, %rd9;
	mov.u32 	%r5, %ctaid.y;
	mov.u32 	%r6, %ntid.y;
	mov.u32 	%r7, %tid.y;
	mad.lo.s32 	%r1, %r5, %r6, %r7;
	mov.u32 	%r8, %ctaid.x;
	mov.u32 	%r9, %ntid.x;
	mov.u32 	%r10, %tid.x;
	mad.lo.s32 	%r2, %r8, %r9, %r10;
	max.s32 	%r11, %r1, %r2;
	setp.ge.s32 	%p1, %r11, %r3;
	@%p1 bra 	$L__BB4_11;
	setp.ne.s32 	%p2, %r1, 0;
	@%p2 bra 	$L__BB4_5;
	mul.wide.s32 	%rd11, %r2, 4;
	add.s64 	%rd12, %rd3, %rd11;
	ld.global.u32 	%r12, [%rd12];
	setp.eq.s32 	%p3, %r12, %r3;
	@%p3 bra 	$L__BB4_5;
	cvta.to.global.u64 	%rd13, %rd6;
	add.s64 	%rd15, %rd13, %rd11;
	ld.global.u32 	%r13, [%rd15];
	mul.wide.s32 	%rd16, %r13, 4;
	add.s64 	%rd4, %rd2, %rd16;
	ld.global.u32 	%r14, [%rd4];
	setp.ne.s32 	%p4, %r14, %r3;
	@%p4 bra 	$L__BB4_5;
	st.global.u32 	[%rd4], %r2;
	mov.b16 	%rs1, 1;
	st.global.u8 	[%rd1], %rs1;
$L__BB4_5:
	setp.eq.s32 	%p5, %r1, %r4;
	@%p5 bra 	$L__BB4_11;
	mul.wide.u32 	%rd17, %r1, 4;
	add.s64 	%rd18, %rd2, %rd17;
	ld.global.u32 	%r15, [%rd18];
	setp.eq.s32 	%p6, %r15, %r3;
	@%p6 bra 	$L__BB4_11;
	mul.wide.s32 	%rd19, %r2, 4;
	add.s64 	%rd5, %rd3, %rd19;
	ld.global.u32 	%r16, [%rd5];
	setp.ne.s32 	%p7, %r16, %r3;
	@%p7 bra 	$L__BB4_11;
	mad.lo.s32 	%r17, %r2, %r3, %r1;
	cvta.to.global.u64 	%rd20, %rd7;
	mul.wide.s32 	%rd21, %r17, 4;
	add.s64 	%rd22, %rd20, %rd21;
	ld.global.f32 	%f1, [%rd22];
	setp.neu.f32 	%p8, %f1, 0f00000000;
	@%p8 bra 	$L__BB4_11;
	atom.global.min.s32 	%r18, [%rd5], %r1;
	setp.le.s32 	%p9, %r18, %r1;
	@%p9 bra 	$L__BB4_11;
	mov.b16 	%rs2, 1;
	st.global.u8 	[%rd1], %rs2;
$L__BB4_11:
	ret;

}
	// .globl	_Z15set_array_valuePiii
.visible .entry _Z15set_array_valuePiii(
	.param .u64 .ptr .align 1 _Z15set_array_valuePiii_param_0,
	.param .u32 _Z15set_array_valuePiii_param_1,
	.param .u32 _Z15set_array_valuePiii_param_2
)
{
	.reg .pred 	%p<2>;
	.reg .b32 	%r<7>;
	.reg .b64 	%rd<5>;

	ld.param.u64 	%rd1, [_Z15set_array_valuePiii_param_0];
	ld.param.u32 	%r2, [_Z15set_array_valuePiii_param_1];
	ld.param.u32 	%r3, [_Z15set_array_valuePiii_param_2];
	mov.u32 	%r4, %ctaid.x;
	mov.u32 	%r5, %ntid.x;
	mov.u32 	%r6, %tid.x;
	mad.lo.s32 	%r1, %r4, %r5, %r6;
	setp.ge.s32 	%p1, %r1, %r3;
	@%p1 bra 	$L__BB5_2;
	cvta.to.global.u64 	%rd2, %rd1;
	mul.wide.s32 	%rd3, %r1, 4;
	add.s64 	%rd4, %rd2, %rd3;
	st.global.u32 	[%rd4], %r2;
$L__BB5_2:
	ret;

}
	// .globl	_Z12update_dualsPiS_PfS0_fi
.visible .entry _Z12update_dualsPiS_PfS0_fi(
	.param .u64 .ptr .align 1 _Z12update_dualsPiS_PfS0_fi_param_0,
	.param .u64 .ptr .align 1 _Z12update_dualsPiS_PfS0_fi_param_1,
	.param .u64 .ptr .align 1 _Z12update_dualsPiS_PfS0_fi_param_2,
	.param .u64 .ptr .align 1 _Z12update_dualsPiS_PfS0_fi_param_3,
	.param .f32 _Z12update_dualsPiS_PfS0_fi_param_4,
	.param .u32 _Z12update_dualsPiS_PfS0_fi_param_5
)
{
	.reg .pred 	%p<4>;
	.reg .b32 	%r<8>;
	.reg .b32 	%f<6>;
	.reg .b64 	%rd<17>;

	ld.param.u64 	%rd1, [_Z12update_dualsPiS_PfS0_fi_param_0];
	ld.param.u64 	%rd2, [_Z12update_dualsPiS_PfS0_fi_param_1];
	ld.param.u64 	%rd3, [_Z12update_dualsPiS_PfS0_fi_param_2];
	ld.param.u64 	%rd4, [_Z12update_dualsPiS_PfS0_fi_param_3];
	ld.param.f32 	%f1, [_Z12update_dualsPiS_PfS0_fi_param_4];
	ld.param.u32 	%r2, [_Z12update_dualsPiS_PfS0_fi_param_5];
	mov.u32 	%r3, %ctaid.x;
	mov.u32 	%r4, %ntid.x;
	mov.u32 	%r5, %tid.x;
	mad.lo.s32 	%r1, %r3, %r4, %r5;
	setp.ge.s32 	%p1, %r1, %r2;
	@%p1 bra 	$L__BB6_5;
	cvta.to.global.u64 	%rd5, %rd1;
	mul.wide.s32 	%rd6, %r1, 4;
	add.s64 	%rd7, %rd5, %rd6;
	ld.global.u32 	%r6, [%rd7];
	setp.eq.s32 	%p2, %r6, %r2;
	@%p2 bra 	$L__BB6_3;
	cvta.to.global.u64 	%rd8, %rd3;
	add.s64 	%rd10, %rd8, %rd6;
	ld.global.f32 	%f2, [%rd10];
	add.f32 	%f3, %f1, %f2;
	st.global.f32 	[%rd10], %f3;
$L__BB6_3:
	cvta.to.global.u64 	%rd11, %rd2;
	add.s64 	%rd13, %rd11, %rd6;
	ld.global.u32 	%r7, [%rd13];
	setp.eq.s32 	%p3, %r7, %r2;
	@%p3 bra 	$L__BB6_5;
	cvta.to.global.u64 	%rd14, %rd4;
	add.s64 	%rd16, %rd14, %rd6;
	ld.global.f32 	%f4, [%rd16];
	sub.f32 	%f5, %f4, %f1;
	st.global.f32 	[%rd16], %f5;
$L__BB6_5:
	ret;

}
	// .globl	_Z24check_feasible_conditionPKfPKiS0_S0_Pii
.visible .entry _Z24check_feasible_conditionPKfPKiS0_S0_Pii(
	.param .u64 .ptr .align 1 _Z24check_feasible_conditionPKfPKiS0_S0_Pii_param_0,
	.param .u64 .ptr .align 1 _Z24check_feasible_conditionPKfPKiS0_S0_Pii_param_1,
	.param .u64 .ptr .align 1 _Z24check_feasible_conditionPKfPKiS0_S0_Pii_param_2,
	.param .u64 .ptr .align 1 _Z24check_feasible_conditionPKfPKiS0_S0_Pii_param_3,
	.param .u64 .ptr .align 1 _Z24check_feasible_conditionPKfPKiS0_S0_Pii_param_4,
	.param .u32 _Z24check_feasible_conditionPKfPKiS0_S0_Pii_param_5
)
{
	.reg .pred 	%p<4>;
	.reg .b32 	%r<14>;
	.reg .b32 	%f<7>;
	.reg .b64 	%rd<19>;

	ld.param.u64 	%rd1, [_Z24check_feasible_conditionPKfPKiS0_S0_Pii_param_0];
	ld.param.u64 	%rd2, [_Z24check_feasible_conditionPKfPKiS0_S0_Pii_param_1];
	ld.param.u64 	%rd3, [_Z24check_feasible_conditionPKfPKiS0_S0_Pii_param_2];
	ld.param.u64 	%rd4, [_Z24check_feasible_conditionPKfPKiS0_S0_Pii_param_3];
	ld.param.u64 	%rd5, [_Z24check_feasible_conditionPKfPKiS0_S0_Pii_param_4];
	ld.param.u32 	%r4, [_Z24check_feasible_conditionPKfPKiS0_S0_Pii_param_5];
	mov.u32 	%r5, %ctaid.y;
	mov.u32 	%r6, %ntid.y;
	mov.u32 	%r7, %tid.y;
	mad.lo.s32 	%r1, %r5, %r6, %r7;
	mov.u32 	%r8, %ctaid.x;
	mov.u32 	%r9, %ntid.x;
	mov.u32 	%r10, %tid.x;
	mad.lo.s32 	%r2, %r8, %r9, %r10;
	max.s32 	%r11, %r1, %r2;
	setp.ge.s32 	%p1, %r11, %r4;
	@%p1 bra 	$L__BB7_4;
	cvta.to.global.u64 	%rd6, %rd2;
	mad.lo.s32 	%r3, %r4, %r2, %r1;
	mul.wide.s32 	%rd7, %r3, 4;
	add.s64 	%rd8, %rd6, %rd7;
	ld.global.u32 	%r12, [%rd8];
	setp.ne.s32 	%p2, %r12, 1;
	@%p2 bra 	$L__BB7_4;
	cvta.to.global.u64 	%rd9, %rd1;
	add.s64 	%rd11, %rd9, %rd7;
	ld.global.f32 	%f1, [%rd11];
	cvta.to.global.u64 	%rd12, %rd3;
	mul.wide.u32 	%rd13, %r1, 4;
	add.s64 	%rd14, %rd12, %rd13;
	ld.global.f32 	%f2, [%rd14];
	sub.f32 	%f3, %f1, %f2;
	cvta.to.global.u64 	%rd15, %rd4;
	mul.wide.s32 	%rd16, %r2, 4;
	add.s64 	%rd17, %rd15, %rd16;
	ld.global.f32 	%f4, [%rd17];
	sub.f32 	%f5, %f3, %f4;
	abs.f32 	%f6, %f5;
	setp.leu.f32 	%p3, %f6, 0f38D1B717;
	@%p3 bra 	$L__BB7_4;
	cvta.to.global.u64 	%rd18, %rd5;
	atom.global.exch.b32 	%r13, [%rd18], 1;
$L__BB7_4:
	ret;

}
	// .globl	_Z21check_slack_conditionPKfS0_S0_Pii
.visible .entry _Z21check_slack_conditionPKfS0_S0_Pii(
	.param .u64 .ptr .align 1 _Z21check_slack_conditionPKfS0_S0_Pii_param_0,
	.param .u64 .ptr .align 1 _Z21check_slack_conditionPKfS0_S0_Pii_param_1,
	.param .u64 .ptr .align 1 _Z21check_slack_conditionPKfS0_S0_Pii_param_2,
	.param .u64 .ptr .align 1 _Z21check_slack_conditionPKfS0_S0_Pii_param_3,
	.param .u32 _Z21check_slack_conditionPKfS0_S0_Pii_param_4
)
{
	.reg .pred 	%p<3>;
	.reg .b32 	%r<13>;
	.reg .b32 	%f<6>;
	.reg .b64 	%rd<15>;

	ld.param.u64 	%rd1, [_Z21check_slack_conditionPKfS0_S0_Pii_param_0];
	ld.param.u64 	%rd2, [_Z21check_slack_conditionPKfS0_S0_Pii_param_1];
	ld.param.u64 	%rd3, [_Z21check_slack_conditionPKfS0_S0_Pii_param_2];
	ld.param.u64 	%rd4, [_Z21check_slack_conditionPKfS0_S0_Pii_param_3];
	ld.param.u32 	%r3, [_Z21check_slack_conditionPKfS0_S0_Pii_param_4];
	mov.u32 	%r4, %ctaid.y;
	mov.u32 	%r5, %ntid.y;
	mov.u32 	%r6, %tid.y;
	mad.lo.s32 	%r1, %r4, %r5, %r6;
	mov.u32 	%r7, %ctaid.x;
	mov.u32 	%r8, %ntid.x;
	mov.u32 	%r9, %tid.x;
	mad.lo.s32 	%r2, %r7, %r8, %r9;
	max.s32 	%r10, %r1, %r2;
	setp.ge.s32 	%p1, %r10, %r3;
	@%p1 bra 	$L__BB8_3;
	cvta.to.global.u64 	%rd5, %rd1;
	cvta.to.global.u64 	%rd6, %rd2;
	cvta.to.global.u64 	%rd7, %rd3;
	mad.lo.s32 	%r11, %r3, %r2, %r1;
	mul.wide.s32 	%rd8, %r11, 4;
	add.s64 	%rd9, %rd5, %rd8;
	ld.global.f32 	%f1, [%rd9];
	mul.wide.u32 	%rd10, %r1, 4;
	add.s64 	%rd11, %rd6, %rd10;
	ld.global.f32 	%f2, [%rd11];
	sub.f32 	%f3, %f1, %f2;
	mul.wide.s32 	%rd12, %r2, 4;
	add.s64 	%rd13, %rd7, %rd12;
	ld.global.f32 	%f4, [%rd13];
	sub.f32 	%f5, %f3, %f4;
	setp.geu.f32 	%p2, %f5, 0fB8D1B717;
	@%p2 bra 	$L__BB8_3;
	cvta.to.global.u64 	%rd14, %rd4;
	atom.global.exch.b32 	%r12, [%rd14], 1;
$L__BB8_3:
	ret;

}


// ===== COMPILED SASS (sm_100) =====

	.target	sm_100

	.elftype	@"ET_EXEC"


//--------------------- .note.nv.tkinfo           --------------------------
	.section	.note.nv.tkinfo,"",@"SHT_NOTE"
	.sectionflags	@"SHF_NOTE_NV_TKINFO"
	.tkinfo
        /*0018*/ 	.word	0x00000002
        /*0030*/ 	.string	""
        /*0030*/ 	.string	"ptxas"
        /*0030*/ 	.string	"Cuda compilation tools, release 13.0, V13.0.88"
        /*0030*/ 	.string	"Build cuda_13.0.r13.0/compiler.36424714_0"
        /*0030*/ 	.string	"-arch sm_100 -m 64 "



//--------------------- .note.nv.cuinfo           --------------------------
	.section	.note.nv.cuinfo,"",@"SHT_NOTE"
	.sectionflags	@"SHF_NOTE_NV_CUINFO"
        /*0018*/ 	.short	0x0002
        /*001a*/ 	.short	0x0064
        /*001c*/ 	.short	0x0082
	.zero		2


//--------------------- .nv.info                  --------------------------
	.section	.nv.info,"",@"SHT_CUDA_INFO"
	.align	4


	//----- nvinfo : EIATTR_REGCOUNT
	.align		4
        /*0000*/ 	.byte	0x04, 0x2f
        /*0002*/ 	.short	(.L_1 - .L_0)
	.align		4
.L_0:
        /*0004*/ 	.word	index@(_Z28matrix_multiplication_kernelPKfS0_Pfiii)
        /*0008*/ 	.word	0x00000020


	//----- nvinfo : EIATTR_FRAME_SIZE
	.align		4
.L_1:
        /*000c*/ 	.byte	0x04, 0x11
        /*000e*/ 	.short	(.L_3 - .L_2)
	.align		4
.L_2:
        /*0010*/ 	.word	index@(_Z28matrix_multiplication_kernelPKfS0_Pfiii)
        /*0014*/ 	.word	0x00000000


	//----- nvinfo : EIATTR_REGCOUNT
	.align		4
.L_3:
        /*0018*/ 	.byte	0x04, 0x2f
        /*001a*/ 	.short	(.L_5 - .L_4)
	.align		4
.L_4:
        /*001c*/ 	.word	index@(_Z9compute_BPKfS0_S0_Pfi)
        /*0020*/ 	.word	0x0000000e


	//----- nvinfo : EIATTR_FRAME_SIZE
	.align		4
.L_5:
        /*0024*/ 	.byte	0x04, 0x11
        /*0026*/ 	.short	(.L_7 - .L_6)
	.align		4
.L_6:
        /*0028*/ 	.word	index@(_Z9compute_BPKfS0_S0_Pfi)
        /*002c*/ 	.word	0x00000000


	//----- nvinfo : EIATTR_REGCOUNT
	.align		4
.L_7:
        /*0030*/ 	.byte	0x04, 0x2f
        /*0032*/ 	.short	(.L_9 - .L_8)
	.align		4
.L_8:
        /*0034*/ 	.word	index@(_Z11find_argminPKfPiPfi)
        /*0038*/ 	.word	0x0000000e


	//----- nvinfo : EIATTR_FRAME_SIZE
	.align		4
.L_9:
        /*003c*/ 	.byte	0x04, 0x11
        /*003e*/ 	.short	(.L_11 - .L_10)
	.align		4
.L_10:
        /*0040*/ 	.word	index@(_Z11find_argminPKfPiPfi)
        /*0044*/ 	.word	0x00000000


	//----- nvinfo : EIATTR_REGCOUNT
	.align		4
.L_11:
        /*0048*/ 	.byte	0x04, 0x2f
        /*004a*/ 	.short	(.L_13 - .L_12)
	.align		4
.L_12:
        /*004c*/ 	.word	index@(_Z18compute_col_to_rowiPKiPi)
        /*0050*/ 	.word	0x0000000c


	//----- nvinfo : EIATTR_FRAME_SIZE
	.align		4
.L_13:
        /*0054*/ 	.byte	0x04, 0x11
        /*0056*/ 	.short	(.L_15 - .L_14)
	.align		4
.L_14:
        /*0058*/ 	.word	index@(_Z18compute_col_to_rowiPKiPi)
        /*005c*/ 	.word	0x00000000


	//----- nvinfo : EIATTR_REGCOUNT
	.align		4
.L_15:
        /*0060*/ 	.byte	0x04, 0x2f
        /*0062*/ 	.short	(.L_17 - .L_16)
	.align		4
.L_16:
        /*0064*/ 	.word	index@(_Z16solve_1bc_kerneliPKiiPKfPiS3_Pb)
        /*0068*/ 	.word	0x0000000c


	//----- nvinfo : EIATTR_FRAME_SIZE
	.align		4
.L_17:
        /*006c*/ 	.byte	0x04, 0x11
        /*006e*/ 	.short	(.L_19 - .L_18)
	.align		4
.L_18:
        /*0070*/ 	.word	index@(_Z16solve_1bc_kerneliPKiiPKfPiS3_Pb)
        /*0074*/ 	.word	0x00000000


	//----- nvinfo : EIATTR_REGCOUNT
	.align		4
.L_19:
        /*0078*/ 	.byte	0x04, 0x2f
        /*007a*/ 	.short	(.L_21 - .L_20)
	.align		4
.L_20:
        /*007c*/ 	.word	index@(_Z15set_array_valuePiii)
        /*0080*/ 	.word	0x0000000a


	//----- nvinfo : EIATTR_FRAME_SIZE
	.align		4
.L_21:
        /*0084*/ 	.byte	0x04, 0x11
        /*0086*/ 	.short	(.L_23 - .L_22)
	.align		4
.L_22:
        /*0088*/ 	.word	index@(_Z15set_array_valuePiii)
        /*008c*/ 	.word	0x00000000


	//----- nvinfo : EIATTR_REGCOUNT
	.align		4
.L_23:
        /*0090*/ 	.byte	0x04, 0x2f
        /*0092*/ 	.short	(.L_25 - .L_24)
	.align		4
.L_24:
        /*0094*/ 	.word	index@(_Z12update_dualsPiS_PfS0_fi)
        /*0098*/ 	.word	0x0000000e


	//----- nvinfo : EIATTR_FRAME_SIZE
	.align		4
.L_25:
        /*009c*/ 	.byte	0x04, 0x11
        /*009e*/ 	.short	(.L_27 - .L_26)
	.align		4
.L_26:
        /*00a0*/ 	.word	index@(_Z12update_dualsPiS_PfS0_fi)
        /*00a4*/ 	.word	0x00000000


	//----- nvinfo : EIATTR_REGCOUNT
	.align		4
.L_27:
        /*00a8*/ 	.byte	0x04, 0x2f
        /*00aa*/ 	.short	(.L_29 - .L_28)
	.align		4
.L_28:
        /*00ac*/ 	.word	index@(_Z24check_feasible_conditionPKfPKiS0_S0_Pii)
        /*00b0*/ 	.word	0x0000000e


	//----- nvinfo : EIATTR_FRAME_SIZE
	.align		4
.L_29:
        /*00b4*/ 	.byte	0x04, 0x11
        /*00b6*/ 	.short	(.L_31 - .L_30)
	.align		4
.L_30:
        /*00b8*/ 	.word	index@(_Z24check_feasible_conditionPKfPKiS0_S0_Pii)
        /*00bc*/ 	.word	0x00000000


	//----- nvinfo : EIATTR_REGCOUNT
	.align		4
.L_31:
        /*00c0*/ 	.byte	0x04, 0x2f
        /*00c2*/ 	.short	(.L_33 - .L_32)
	.align		4
.L_32:
        /*00c4*/ 	.word	index@(_Z21check_slack_conditionPKfS0_S0_Pii)
        /*00c8*/ 	.word	0x0000000e


	//----- nvinfo : EIATTR_FRAME_SIZE
	.align		4
.L_33:
        /*00cc*/ 	.byte	0x04, 0x11
        /*00ce*/ 	.short	(.L_35 - .L_34)
	.align		4
.L_34:
        /*00d0*/ 	.word	index@(_Z21check_slack_conditionPKfS0_S0_Pii)
        /*00d4*/ 	.word	0x00000000


	//----- nvinfo : EIATTR_MIN_STACK_SIZE
	.align		4
.L_35:
        /*00d8*/ 	.byte	0x04, 0x12
        /*00da*/ 	.short	(.L_37 - .L_36)
	.align		4
.L_36:
        /*00dc*/ 	.word	index@(_Z21check_slack_conditionPKfS0_S0_Pii)
        /*00e0*/ 	.word	0x00000000


	//----- nvinfo : EIATTR_MIN_STACK_SIZE
	.align		4
.L_37:
        /*00e4*/ 	.byte	0x04, 0x12
        /*00e6*/ 	.short	(.L_39 - .L_38)
	.align		4
.L_38:
        /*00e8*/ 	.word	index@(_Z24check_feasible_conditionPKfPKiS0_S0_Pii)
        /*00ec*/ 	.word	0x00000000


	//----- nvinfo : EIATTR_MIN_STACK_SIZE
	.align		4
.L_39:
        /*00f0*/ 	.byte	0x04, 0x12
        /*00f2*/ 	.short	(.L_41 - .L_40)
	.align		4
.L_40:
        /*00f4*/ 	.word	index@(_Z12update_dualsPiS_PfS0_fi)
        /*00f8*/ 	.word	0x00000000


	//----- nvinfo : EIATTR_MIN_STACK_SIZE
	.align		4
.L_41:
        /*00fc*/ 	.byte	0x04, 0x12
        /*00fe*/ 	.short	(.L_43 - .L_42)
	.align		4
.L_42:
        /*0100*/ 	.word	index@(_Z15set_array_valuePiii)
        /*0104*/ 	.word	0x00000000


	//----- nvinfo : EIATTR_MIN_STACK_SIZE
	.align		4
.L_43:
        /*0108*/ 	.byte	0x04, 0x12
        /*010a*/ 	.short	(.L_45 - .L_44)
	.align		4
.L_44:
        /*010c*/ 	.word	index@(_Z16solve_1bc_kerneliPKiiPKfPiS3_Pb)
        /*0110*/ 	.word	0x00000000


	//----- nvinfo : EIATTR_MIN_STACK_SIZE
	.align		4
.L_45:
        /*0114*/ 	.byte	0x04, 0x12
        /*0116*/ 	.short	(.L_47 - .L_46)
	.align		4
.L_46:
        /*0118*/ 	.word	index@(_Z18compute_col_to_rowiPKiPi)
        /*011c*/ 	.word	0x00000000


	//----- nvinfo : EIATTR_MIN_STACK_SIZE
	.align		4
.L_47:
        /*0120*/ 	.byte	0x04, 0x12
        /*0122*/ 	.short	(.L_49 - .L_48)
	.align		4
.L_48:
        /*0124*/ 	.word	index@(_Z11find_argminPKfPiPfi)
        /*0128*/ 	.word	0x00000000


	//----- nvinfo : EIATTR_MIN_STACK_SIZE
	.align		4
.L_49:
        /*012c*/ 	.byte	0x04, 0x12
        /*012e*/ 	.short	(.L_51 - .L_50)
	.align		4
.L_50:
        /*0130*/ 	.word	index@(_Z9compute_BPKfS0_S0_Pfi)
        /*0134*/ 	.word	0x00000000


	//----- nvinfo : EIATTR_MIN_STACK_SIZE
	.align		4
.L_51:
        /*0138*/ 	.byte	0x04, 0x12
        /*013a*/ 	.short	(.L_53 - .L_52)
	.align		4
.L_52:
        /*013c*/ 	.word	index@(_Z28matrix_multiplication_kernelPKfS0_Pfiii)
        /*0140*/ 	.word	0x00000000
.L_53:


//--------------------- .nv.compat                --------------------------
	.section	.nv.compat,"",@"SHT_CUDA_COMPAT_INFO"
	.align	4
        /*0000*/ 	.byte	0x02, 0x09, 0x00, 0x00, 0x02, 0x02, 0x01, 0x00, 0x02, 0x05, 0x05, 0x00, 0x03, 0x07, 0x01, 0x01
        /*0010*/ 	.byte	0x02, 0x03, 0x00, 0x00, 0x02, 0x06, 0x01, 0x00, 0x04, 0x0b, 0x08, 0x00, 0x01, 0x00, 0x00, 0x00
        /*0020*/ 	.byte	0x00, 0x00, 0x00, 0x00


//--------------------- .nv.info._Z21check_slack_conditionPKfS0_S0_Pii --------------------------
	.section	.nv.info._Z21check_slack_conditionPKfS0_S0_Pii,"",@"SHT_CUDA_INFO"
	.sectionflags	@""
	.align	4


	//----- nvinfo : EIATTR_CUDA_API_VERSION
	.align		4
        /*0000*/ 	.byte	0x04, 0x37
        /*0002*/ 	.short	(.L_55 - .L_54)
.L_54:
        /*0004*/ 	.word	0x00000082


	//----- nvinfo : EIATTR_KPARAM_INFO
	.align		4
.L_55:
        /*0008*/ 	.byte	0x04, 0x17
        /*000a*/ 	.short	(.L_57 - .L_56)
.L_56:
        /*000c*/ 	.word	0x00000000
        /*0010*/ 	.short	0x0004
        /*0012*/ 	.short	0x0020
        /*0014*/ 	.byte	0x00, 0xf0, 0x11, 0x00


	//----- nvinfo : EIATTR_KPARAM_INFO
	.align		4
.L_57:
        /*0018*/ 	.byte	0x04, 0x17
        /*001a*/ 	.short	(.L_59 - .L_58)
.L_58:
        /*001c*/ 	.word	0x00000000
        /*0020*/ 	.short	0x0003
        /*0022*/ 	.short	0x0018
        /*0024*/ 	.byte	0x00, 0xf5, 0x21, 0x00


	//----- nvinfo : EIATTR_KPARAM_INFO
	.align		4
.L_59:
        /*0028*/ 	.byte	0x04, 0x17
        /*002a*/ 	.short	(.L_61 - .L_60)
.L_60:
        /*002c*/ 	.word	0x00000000
        /*0030*/ 	.short	0x0002
        /*0032*/ 	.short	0x0010
        /*0034*/ 	.byte	0x00, 0xf5, 0x21, 0x00


	//----- nvinfo : EIATTR_KPARAM_INFO
	.align		4
.L_61:
        /*0038*/ 	.byte	0x04, 0x17
        /*003a*/ 	.short	(.L_63 - .L_62)
.L_62:
        /*003c*/ 	.word	0x00000000
        /*0040*/ 	.short	0x0001
        /*0042*/ 	.short	0x0008
        /*0044*/ 	.byte	0x00, 0xf5, 0x21, 0x00


	//----- nvinfo : EIATTR_KPARAM_INFO
	.align		4
.L_63:
        /*0048*/ 	.byte	0x04, 0x17
        /*004a*/ 	.short	(.L_65 - .L_64)
.L_64:
        /*004c*/ 	.word	0x00000000
        /*0050*/ 	.short	0x0000
        /*0052*/ 	.short	0x0000
        /*0054*/ 	.byte	0x00, 0xf5, 0x21, 0x00


	//----- nvinfo : EIATTR_SPARSE_MMA_MASK
	.align		4
.L_65:
        /*0058*/ 	.byte	0x03, 0x50
        /*005a*/ 	.short	0x0000


	//----- nvinfo : EIATTR_MAXREG_COUNT
	.align		4
        /*005c*/ 	.byte	0x03, 0x1b
        /*005e*/ 	.short	0x00ff


	//----- nvinfo : EIATTR_MERCURY_ISA_VERSION
	.align		4
        /*0060*/ 	.byte	0x03, 0x5f
        /*0062*/ 	.short	0x0101


	//----- nvinfo : EIATTR_VRC_CTA_INIT_COUNT
	.align		4
        /*0064*/ 	.byte	0x02, 0x4a
	.zero		1
	.zero		1


	//----- nvinfo : EIATTR_EXIT_INSTR_OFFSETS
	.align		4
        /*0068*/ 	.byte	0x04, 0x1c
        /*006a*/ 	.short	(.L_67 - .L_66)


	//   ....[0]....
.L_66:
        /*006c*/ 	.word	0x000000c0


	//   ....[1]....
        /*0070*/ 	.word	0x000001b0


	//   ....[2]....
        /*0074*/ 	.word	0x000001f0


	//----- nvinfo : EIATTR_CBANK_PARAM_SIZE
	.align		4
.L_67:
        /*0078*/ 	.byte	0x03, 0x19
        /*007a*/ 	.short	0x0024


	//----- nvinfo : EIATTR_PARAM_CBANK
	.align		4
        /*007c*/ 	.byte	0x04, 0x0a
        /*007e*/ 	.short	(.L_69 - .L_68)
	.align		4
.L_68:
        /*0080*/ 	.word	index@(.nv.constant0._Z21check_slack_conditionPKfS0_S0_Pii)
        /*0084*/ 	.short	0x0380
        /*0086*/ 	.short	0x0024


	//----- nvinfo : EIATTR_SW_WAR
	.align		4
.L_69:
        /*0088*/ 	.byte	0x04, 0x36
        /*008a*/ 	.short	(.L_71 - .L_70)
.L_70:
        /*008c*/ 	.word	0x00000008
.L_71:


//--------------------- .nv.info._Z24check_feasible_conditionPKfPKiS0_S0_Pii --------------------------
	.section	.nv.info._Z24check_feasible_conditionPKfPKiS0_S0_Pii,"",@"SHT_CUDA_INFO"
	.sectionflags	@""
	.align	4


	//----- nvinfo : EIATTR_CUDA_API_VERSION
	.align		4
        /*0000*/ 	.byte	0x04, 0x37
        /*0002*/ 	.short	(.L_73 - .L_72)
.L_72:
        /*0004*/ 	.word	0x00000082


	//----- nvinfo : EIATTR_KPARAM_INFO
	.align		4
.L_73:
        /*0008*/ 	.byte	0x04, 0x17
        /*000a*/ 	.short	(.L_75 - .L_74)
.L_74:
        /*000c*/ 	.word	0x00000000
        /*0010*/ 	.short	0x0005
        /*0012*/ 	.short	0x0028
        /*0014*/ 	.byte	0x00, 0xf0, 0x11, 0x00


	//----- nvinfo : EIATTR_KPARAM_INFO
	.align		4
.L_75:
        /*0018*/ 	.byte	0x04, 0x17
        /*001a*/ 	.short	(.L_77 - .L_76)
.L_76:
        /*001c*/ 	.word	0x00000000
        /*0020*/ 	.short	0x0004
        /*0022*/ 	.short	0x0020
        /*0024*/ 	.byte	0x00, 0xf5, 0x21, 0x00


	//----- nvinfo : EIATTR_KPARAM_INFO
	.align		4
.L_77:
        /*0028*/ 	.byte	0x04, 0x17
        /*002a*/ 	.short	(.L_79 - .L_78)
.L_78:
        /*002c*/ 	.word	0x00000000
        /*0030*/ 	.short	0x0003
        /*0032*/ 	.short	0x0018
        /*0034*/ 	.byte	0x00, 0xf5, 0x21, 0x00


	//----- nvinfo : EIATTR_KPARAM_INFO
	.align		4
.L_79:
        /*0038*/ 	.byte	0x04, 0x17
        /*003a*/ 	.short	(.L_81 - .L_80)
.L_80:
        /*003c*/ 	.word	0x00000000
        /*0040*/ 	.short	0x0002
        /*0042*/ 	.short	0x0010
        /*0044*/ 	.byte	0x00, 0xf5, 0x21, 0x00


	//----- nvinfo : EIATTR_KPARAM_INFO
	.align		4
.L_81:
        /*0048*/ 	.byte	0x04, 0x17
        /*004a*/ 	.short	(.L_83 - .L_82)
.L_82:
        /*004c*/ 	.word	0x00000000
        /*0050*/ 	.short	0x0001
        /*0052*/ 	.short	0x0008
        /*0054*/ 	.byte	0x00, 0xf5, 0x21, 0x00


	//----- nvinfo : EIATTR_KPARAM_INFO
	.align		4
.L_83:
        /*0058*/ 	.byte	0x04, 0x17
        /*005a*/ 	.short	(.L_85 - .L_84)
.L_84:
        /*005c*/ 	.word	0x00000000
        /*0060*/ 	.short	0x0000
        /*0062*/ 	.short	0x0000
        /*0064*/ 	.byte	0x00, 0xf5, 0x21, 0x00


	//----- nvinfo : EIATTR_SPARSE_MMA_MASK
	.align		4
.L_85:
        /*0068*/ 	.byte	0x03, 0x50
        /*006a*/ 	.short	0x0000


	//----- nvinfo : EIATTR_MAXREG_COUNT
	.align		4
        /*006c*/ 	.byte	0x03, 0x1b
        /*006e*/ 	.short	0x00ff


	//----- nvinfo : EIATTR_MERCURY_ISA_VERSION
	.align		4
        /*0070*/ 	.byte	0x03, 0x5f
        /*0072*/ 	.short	0x0101


	//----- nvinfo : EIATTR_VRC_CTA_INIT_COUNT
	.align		4
        /*0074*/ 	.byte	0x02, 0x4a
	.zero		1
	.zero		1


	//----- nvinfo : EIATTR_EXIT_INSTR_OFFSETS
	.align		4
        /*0078*/ 	.byte	0x04, 0x1c
        /*007a*/ 	.short	(.L_87 - .L_86)


	//   ....[0]....
.L_86:
        /*007c*/ 	.word	0x000000c0


	//   ....[1]....
        /*0080*/ 	.word	0x00000130


	//   ....[2]....
        /*0084*/ 	.word	0x00000200


	//   ....[3]....
        /*0088*/ 	.word	0x00000240


	//----- nvinfo : EIATTR_CBANK_PARAM_SIZE
	.align		4
.L_87:
        /*008c*/ 	.byte	0x03, 0x19
        /*008e*/ 	.short	0x002c


	//----- nvinfo : EIATTR_PARAM_CBANK
	.align		4
        /*0090*/ 	.byte	0x04, 0x0a
        /*0092*/ 	.short	(.L_89 - .L_88)
	.align		4
.L_88:
        /*0094*/ 	.word	index@(.nv.constant0._Z24check_feasible_conditionPKfPKiS0_S0_Pii)
        /*0098*/ 	.short	0x0380
        /*009a*/ 	.short	0x002c


	//----- nvinfo : EIATTR_SW_WAR
	.align		4
.L_89:
        /*009c*/ 	.byte	0x04, 0x36
        /*009e*/ 	.short	(.L_91 - .L_90)
.L_90:
        /*00a0*/ 	.word	0x00000008
.L_91:


//--------------------- .nv.info._Z12update_dualsPiS_PfS0_fi --------------------------
	.section	.nv.info._Z12update_dualsPiS_PfS0_fi,"",@"SHT_CUDA_INFO"
	.sectionflags	@""
	.align	4


	//----- nvinfo : EIATTR_CUDA_API_VERSION
	.align		4
        /*0000*/ 	.byte	0x04, 0x37
        /*0002*/ 	.short	(.L_93 - .L_92)
.L_92:
        /*0004*/ 	.word	0x00000082


	//----- nvinfo : EIATTR_KPARAM_INFO
	.align		4
.L_93:
        /*0008*/ 	.byte	0x04, 0x17
        /*000a*/ 	.short	(.L_95 - .L_94)
.L_94:
        /*000c*/ 	.word	0x00000000
        /*0010*/ 	.short	0x0005
        /*0012*/ 	.short	0x0024
        /*0014*/ 	.byte	0x00, 0xf0, 0x11, 0x00


	//----- nvinfo : EIATTR_KPARAM_INFO
	.align		4
.L_95:
        /*0018*/ 	.byte	0x04, 0x17
        /*001a*/ 	.short	(.L_97 - .L_96)
.L_96:
        /*001c*/ 	.word	0x00000000
        /*0020*/ 	.short	0x0004
        /*0022*/ 	.short	0x0020
        /*0024*/ 	.byte	0x00, 0xf0, 0x11, 0x00


	//----- nvinfo : EIATTR_KPARAM_INFO
	.align		4
.L_97:
        /*0028*/ 	.byte	0x04, 0x17
        /*002a*/ 	.short	(.L_99 - .L_98)
.L_98:
        /*002c*/ 	.word	0x00000000
        /*0030*/ 	.short	0x0003
        /*0032*/ 	.short	0x0018
        /*0034*/ 	.byte	0x00, 0xf5, 0x21, 0x00


	//----- nvinfo : EIATTR_KPARAM_INFO
	.align		4
.L_99:
        /*0038*/ 	.byte	0x04, 0x17
        /*003a*/ 	.short	(.L_101 - .L_100)
.L_100:
        /*003c*/ 	.word	0x00000000
        /*0040*/ 	.short	0x0002
        /*0042*/ 	.short	0x0010
        /*0044*/ 	.byte	0x00, 0xf5, 0x21, 0x00


	//----- nvinfo : EIATTR_KPARAM_INFO
	.align		4
.L_101:
        /*0048*/ 	.byte	0x04, 0x17
        /*004a*/ 	.short	(.L_103 - .L_102)
.L_102:
        /*004c*/ 	.word	0x00000000
        /*0050*/ 	.short	0x0001
        /*0052*/ 	.short	0x0008
        /*0054*/ 	.byte	0x00, 0xf5, 0x21, 0x00


	//----- nvinfo : EIATTR_KPARAM_INFO
	.align		4
.L_103:
        /*0058*/ 	.byte	0x04, 0x17
        /*005a*/ 	.short	(.L_105 - .L_104)
.L_104:
        /*005c*/ 	.word	0x00000000
        /*0060*/ 	.short	0x0000
        /*0062*/ 	.short	0x0000
        /*0064*/ 	.byte	0x00, 0xf5, 0x21, 0x00


	//----- nvinfo : EIATTR_SPARSE_MMA_MASK
	.align		4
.L_105:
        /*0068*/ 	.byte	0x03, 0x50
        /*006a*/ 	.short	0x0000


	//----- nvinfo : EIATTR_MAXREG_COUNT
	.align		4
        /*006c*/ 	.byte	0x03, 0x1b
        /*006e*/ 	.short	0x00ff


	//----- nvinfo : EIATTR_MERCURY_ISA_VERSION
	.align		4
        /*0070*/ 	.byte	0x03, 0x5f
        /*0072*/ 	.short	0x0101


	//----- nvinfo : EIATTR_VRC_CTA_INIT_COUNT
	.align		4
        /*0074*/ 	.byte	0x02, 0x4a
	.zero		1
	.zero		1


	//----- nvinfo : EIATTR_EXIT_INSTR_OFFSETS
	.align		4
        /*0078*/ 	.byte	0x04, 0x1c
        /*007a*/ 	.short	(.L_107 - .L_106)


	//   ....[0]....
.L_106:
        /*007c*/ 	.word	0x00000070


	//   ....[1]....
        /*0080*/ 	.word	0x00000170


	//   ....[2]....
        /*0084*/ 	.word	0x000001e0


	//----- nvinfo : EIATTR_CBANK_PARAM_SIZE
	.align		4
.L_107:
        /*0088*/ 	.byte	0x03, 0x19
        /*008a*/ 	.short	0x0028


	//----- nvinfo : EIATTR_PARAM_CBANK
	.align		4
        /*008c*/ 	.byte	0x04, 0x0a
        /*008e*/ 	.short	(.L_109 - .L_108)
	.align		4
.L_108:
        /*0090*/ 	.word	index@(.nv.constant0._Z12update_dualsPiS_PfS0_fi)
        /*0094*/ 	.short	0x0380
        /*0096*/ 	.short	0x0028


	//----- nvinfo : EIATTR_SW_WAR
	.align		4
.L_109:
        /*0098*/ 	.byte	0x04, 0x36
        /*009a*/ 	.short	(.L_111 - .L_110)
.L_110:
        /*009c*/ 	.word	0x00000008
.L_111:


//--------------------- .nv.info._Z15set_array_valuePiii --------------------------
	.section	.nv.info._Z15set_array_valuePiii,"",@"SHT_CUDA_INFO"
	.sectionflags	@""
	.align	4


	//----- nvinfo : EIATTR_CUDA_API_VERSION
	.align		4
        /*0000*/ 	.byte	0x04, 0x37
        /*0002*/ 	.short	(.L_113 - .L_112)
.L_112:
        /*0004*/ 	.word	0x00000082


	//----- nvinfo : EIATTR_KPARAM_INFO
	.align		4
.L_113:
        /*0008*/ 	.byte	0x04, 0x17
        /*000a*/ 	.short	(.L_115 - .L_114)
.L_114:
        /*000c*/ 	.word	0x00000000
        /*0010*/ 	.short	0x0002
        /*0012*/ 	.short	0x000c
        /*0014*/ 	.byte	0x00, 0xf0, 0x11, 0x00


	//----- nvinfo : EIATTR_KPARAM_INFO
	.align		4
.L_115:
        /*0018*/ 	.byte	0x04, 0x17
        /*001a*/ 	.short	(.L_117 - .L_116)
.L_116:
        /*001c*/ 	.word	0x00000000
        /*0020*/ 	.short	0x0001
        /*0022*/ 	.short	0x0008
        /*0024*/ 	.byte	0x00, 0xf0, 0x11, 0x00


	//----- nvinfo : EIATTR_KPARAM_INFO
	.align		4
.L_117:
        /*0028*/ 	.byte	0x04, 0x17
        /*002a*/ 	.short	(.L_119 - .L_118)
.L_118:
        /*002c*/ 	.word	0x00000000
        /*0030*/ 	.short	0x0000
        /*0032*/ 	.short	0x0000
        /*0034*/ 	.byte	0x00, 0xf5, 0x21, 0x00


	//----- nvinfo : EIATTR_SPARSE_MMA_MASK
	.align		4
.L_119:
        /*0038*/ 	.byte	0x03, 0x50
        /*003a*/ 	.short	0x0000


	//----- nvinfo : EIATTR_MAXREG_COUNT
	.align		4
        /*003c*/ 	.byte	0x03, 0x1b
        /*003e*/ 	.short	0x00ff


	//----- nvinfo : EIATTR_MERCURY_ISA_VERSION
	.align		4
        /*0040*/ 	.byte	0x03, 0x5f
        /*0042*/ 	.short	0x0101


	//----- nvinfo : EIATTR_VRC_CTA_INIT_COUNT
	.align		4
        /*0044*/ 	.byte	0x02, 0x4a
	.zero		1
	.zero		1


	//----- nvinfo : EIATTR_EXIT_INSTR_OFFSETS
	.align		4
        /*0048*/ 	.byte	0x04, 0x1c
        /*004a*/ 	.short	(.L_121 - .L_120)


	//   ....[0]....
.L_120:
        /*004c*/ 	.word	0x00000070


	//   ....[1]....
        /*0050*/ 	.word	0x000000d0


	//----- nvinfo : EIATTR_CBANK_PARAM_SIZE
	.align		4
.L_121:
        /*0054*/ 	.byte	0x03, 0x19
        /*0056*/ 	.short	0x0010


	//----- nvinfo : EIATTR_PARAM_CBANK
	.align		4
        /*0058*/ 	.byte	0x04, 0x0a
        /*005a*/ 	.short	(.L_123 - .L_122)
	.align		4
.L_122:
        /*005c*/ 	.word	index@(.nv.constant0._Z15set_array_valuePiii)
        /*0060*/ 	.short	0x0380
        /*0062*/ 	.short	0x0010


	//----- nvinfo : EIATTR_SW_WAR
	.align		4
.L_123:
        /*0064*/ 	.byte	0x04, 0x36
        /*0066*/ 	.short	(.L_125 - .L_124)
.L_124:
        /*0068*/ 	.word	0x00000008
.L_125:


//--------------------- .nv.info._Z16solve_1bc_kerneliPKiiPKfPiS3_Pb --------------------------
	.section	.nv.info._Z16solve_1bc_kerneliPKiiPKfPiS3_Pb,"",@"SHT_CUDA_INFO"
	.sectionflags	@""
	.align	4


	//----- nvinfo : EIATTR_CUDA_API_VERSION
	.align		4
        /*0000*/ 	.byte	0x04, 0x37
        /*0002*/ 	.short	(.L_127 - .L_126)
.L_126:
        /*0004*/ 	.word	0x00000082


	//----- nvinfo : EIATTR_KPARAM_INFO
	.align		4
.L_127:
        /*0008*/ 	.byte	0x04, 0x17
        /*000a*/ 	.short	(.L_129 - .L_128)
.L_128:
        /*000c*/ 	.word	0x00000000
        /*0010*/ 	.short	0x0006
        /*0012*/ 	.short	0x0030
        /*0014*/ 	.byte	0x00, 0xf5, 0x21, 0x00


	//----- nvinfo : EIATTR_KPARAM_INFO
	.align		4
.L_129:
        /*0018*/ 	.byte	0x04, 0x17
        /*001a*/ 	.short	(.L_131 - .L_130)
.L_130:
        /*001c*/ 	.word	0x00000000
        /*0020*/ 	.short	0x0005
        /*0022*/ 	.short	0x0028
        /*0024*/ 	.byte	0x00, 0xf5, 0x21, 0x00


	//----- nvinfo : EIATTR_KPARAM_INFO
	.align		4
.L_131:
        /*0028*/ 	.byte	0x04, 0x17
        /*002a*/ 	.short	(.L_133 - .L_132)
.L_132:
        /*002c*/ 	.word	0x00000000
        /*0030*/ 	.short	0x0004
        /*0032*/ 	.short	0x0020
        /*0034*/ 	.byte	0x00, 0xf5, 0x21, 0x00


	//----- nvinfo : EIATTR_KPARAM_INFO
	.align		4
.L_133:
        /*0038*/ 	.byte	0x04, 0x17
        /*003a*/ 	.short	(.L_135 - .L_134)
.L_134:
        /*003c*/ 	.word	0x00000000
        /*0040*/ 	.short	0x0003
        /*0042*/ 	.short	0x0018
        /*0044*/ 	.byte	0x00, 0xf5, 0x21, 0x00


	//----- nvinfo : EIATTR_KPARAM_INFO
	.align		4
.L_135:
        /*0048*/ 	.byte	0x04, 0x17
        /*004a*/ 	.short	(.L_137 - .L_136)
.L_136:
        /*004c*/ 	.word	0x00000000
        /*0050*/ 	.short	0x0002
        /*0052*/ 	.short	0x0010
        /*0054*/ 	.byte	0x00, 0xf0, 0x11, 0x00


	//----- nvinfo : EIATTR_KPARAM_INFO
	.align		4
.L_137:
        /*0058*/ 	.byte	0x04, 0x17
        /*005a*/ 	.short	(.L_139 - .L_138)
.L_138:
        /*005c*/ 	.word	0x00000000
        /*0060*/ 	.short	0x0001
        /*0062*/ 	.short	0x0008
        /*0064*/ 	.byte	0x00, 0xf5, 0x21, 0x00


	//----- nvinfo : EIATTR_KPARAM_INFO
	.align		4
.L_139:
        /*0068*/ 	.byte	0x04, 0x17
        /*006a*/ 	.short	(.L_141 - .L_140)
.L_140:
        /*006c*/ 	.word	0x00000000
        /*0070*/ 	.short	0x0000
        /*0072*/ 	.short	0x0000
        /*0074*/ 	.byte	0x00, 0xf0, 0x11, 0x00


	//----- nvinfo : EIATTR_SPARSE_MMA_MASK
	.align		4
.L_141:
        /*0078*/ 	.byte	0x03, 0x50
        /*007a*/ 	.short	0x0000


	//----- nvinfo : EIATTR_MAXREG_COUNT
	.align		4
        /*007c*/ 	.byte	0x03, 0x1b
        /*007e*/ 	.short	0x00ff


	//----- nvinfo : EIATTR_MERCURY_ISA_VERSION
	.align		4
        /*0080*/ 	.byte	0x03, 0x5f
        /*0082*/ 	.short	0x0101


	//----- nvinfo : EIATTR_VRC_CTA_INIT_COUNT
	.align		4
        /*0084*/ 	.byte	0x02, 0x4a
	.zero		1
	.zero		1


	//----- nvinfo : EIATTR_EXIT_INSTR_OFFSETS
	.align		4
        /*0088*/ 	.byte	0x04, 0x1c
        /*008a*/ 	.short	(.L_143 - .L_142)


	//   ....[0]....
.L_142:
        /*008c*/ 	.word	0x000000c0


	//   ....[1]....
        /*0090*/ 	.word	0x00000240


	//   ....[2]....
        /*0094*/ 	.word	0x00000290


	//   ....[3]....
        /*0098*/ 	.word	0x000002e0


	//   ....[4]....
        /*009c*/ 	.word	0x00000340


	//   ....[5]....
        /*00a0*/ 	.word	0x00000370


	//   ....[6]....
        /*00a4*/ 	.word	0x000003b0


	//----- nvinfo : EIATTR_CRS_STACK_SIZE
	.align		4
.L_143:
        /*00a8*/ 	.byte	0x04, 0x1e
        /*00aa*/ 	.short	(.L_145 - .L_144)
.L_144:
        /*00ac*/ 	.word	0x00000000


	//----- nvinfo : EIATTR_CBANK_PARAM_SIZE
	.align		4
.L_145:
        /*00b0*/ 	.byte	0x03, 0x19
        /*00b2*/ 	.short	0x0038


	//----- nvinfo : EIATTR_PARAM_CBANK
	.align		4
        /*00b4*/ 	.byte	0x04, 0x0a
        /*00b6*/ 	.short	(.L_147 - .L_146)
	.align		4
.L_146:
        /*00b8*/ 	.word	index@(.nv.constant0._Z16solve_1bc_kerneliPKiiPKfPiS3_Pb)
        /*00bc*/ 	.short	0x0380
        /*00be*/ 	.short	0x0038


	//----- nvinfo : EIATTR_SW_WAR
	.align		4
.L_147:
        /*00c0*/ 	.byte	0x04, 0x36
        /*00c2*/ 	.short	(.L_149 - .L_148)
.L_148:
        /*00c4*/ 	.word	0x00000008
.L_149:


//--------------------- .nv.info._Z18compute_col_to_rowiPKiPi --------------------------
	.section	.nv.info._Z18compute_col_to_rowiPKiPi,"",@"SHT_CUDA_INFO"
	.sectionflags	@""
	.align	4


	//----- nvinfo : EIATTR_CUDA_API_VERSION
	.align		4
        /*0000*/ 	.byte	0x04, 0x37
        /*0002*/ 	.short	(.L_151 - .L_150)
.L_150:
        /*0004*/ 	.word	0x00000082


	//----- nvinfo : EIATTR_KPARAM_INFO
	.align		4
.L_151:
        /*0008*/ 	.byte	0x04, 0x17
        /*000a*/ 	.short	(.L_153 - .L_152)
.L_152:
        /*000c*/ 	.word	0x00000000
        /*0010*/ 	.short	0x0002
        /*0012*/ 	.short	0x0010
        /*0014*/ 	.byte	0x00, 0xf5, 0x21, 0x00


	//----- nvinfo : EIATTR_KPARAM_INFO
	.align		4
.L_153:
        /*0018*/ 	.byte	0x04, 0x17
        /*001a*/ 	.short	(.L_155 - .L_154)
.L_154:
        /*001c*/ 	.word	0x00000000
        /*0020*/ 	.short	0x0001
        /*0022*/ 	.short	0x0008
        /*0024*/ 	.byte	0x00, 0xf5, 0x21, 0x00


	//----- nvinfo : EIATTR_KPARAM_INFO
	.align		4
.L_155:
        /*0028*/ 	.byte	0x04, 0x17
        /*002a*/ 	.short	(.L_157 - .L_156)
.L_156:
        /*002c*/ 	.word	0x00000000
        /*0030*/ 	.short	0x0000
        /*0032*/ 	.short	0x0000
        /*0034*/ 	.byte	0x00, 0xf0, 0x11, 0x00


	//----- nvinfo : EIATTR_SPARSE_MMA_MASK
	.align		4
.L_157:
        /*0038*/ 	.byte	0x03, 0x50
        /*003a*/ 	.short	0x0000


	//----- nvinfo : EIATTR_MAXREG_COUNT
	.align		4
        /*003c*/ 	.byte	0x03, 0x1b
        /*003e*/ 	.short	0x00ff


	//----- nvinfo : EIATTR_MERCURY_ISA_VERSION
	.align		4
        /*0040*/ 	.byte	0x03, 0x5f
        /*0042*/ 	.short	0x0101


	//----- nvinfo : EIATTR_VRC_CTA_INIT_COUNT
	.align		4
        /*0044*/ 	.byte	0x02, 0x4a
	.zero		1
	.zero		1


	//----- nvinfo : EIATTR_EXIT_INSTR_OFFSETS
	.align		4
        /*0048*/ 	.byte	0x04, 0x1c
        /*004a*/ 	.short	(.L_159 - .L_158)


	//   ....[0]....
.L_158:
        /*004c*/ 	.word	0x00000080


	//   ....[1]....
        /*0050*/ 	.word	0x00000160


	//   ....[2]....
        /*0054*/ 	.word	0x000001b0


	//----- nvinfo : EIATTR_CRS_STACK_SIZE
	.align		4
.L_159:
        /*0058*/ 	.byte	0x04, 0x1e
        /*005a*/ 	.short	(.L_161 - .L_160)
.L_160:
        /*005c*/ 	.word	0x00000000


	//----- nvinfo : EIATTR_CBANK_PARAM_SIZE
	.align		4
.L_161:
        /*0060*/ 	.byte	0x03, 0x19
        /*0062*/ 	.short	0x0018


	//----- nvinfo : EIATTR_PARAM_CBANK
	.align		4
        /*0064*/ 	.byte	0x04, 0x0a
        /*0066*/ 	.short	(.L_163 - .L_162)
	.align		4
.L_162:
        /*0068*/ 	.word	index@(.nv.constant0._Z18compute_col_to_rowiPKiPi)
        /*006c*/ 	.short	0x0380
        /*006e*/ 	.short	0x0018


	//----- nvinfo : EIATTR_SW_WAR
	.align		4
.L_163:
        /*0070*/ 	.byte	0x04, 0x36
        /*0072*/ 	.short	(.L_165 - .L_164)
.L_164:
        /*0074*/ 	.word	0x00000008
.L_165:


//--------------------- .nv.info._Z11find_argminPKfPiPfi --------------------------
	.section	.nv.info._Z11find_argminPKfPiPfi,"",@"SHT_CUDA_INFO"
	.sectionflags	@""
	.align	4


	//----- nvinfo : EIATTR_CUDA_API_VERSION
	.align		4
        /*0000*/ 	.byte	0x04, 0x37
        /*0002*/ 	.short	(.L_167 - .L_166)
.L_166:
        /*0004*/ 	.word	0x00000082


	//----- nvinfo : EIATTR_KPARAM_INFO
	.align		4
.L_167:
        /*0008*/ 	.byte	0x04, 0x17
        /*000a*/ 	.short	(.L_169 - .L_168)
.L_168:
        /*000c*/ 	.word	0x00000000
        /*0010*/ 	.short	0x0003
        /*0012*/ 	.short	0x0018
        /*0014*/ 	.byte	0x00, 0xf0, 0x11, 0x00


	//----- nvinfo : EIATTR_KPARAM_INFO
	.align		4
.L_169:
        /*0018*/ 	.byte	0x04, 0x17
        /*001a*/ 	.short	(.L_171 - .L_170)
.L_170:
        /*001c*/ 	.word	0x00000000
        /*0020*/ 	.short	0x0002
        /*0022*/ 	.short	0x0010
        /*0024*/ 	.byte	0x00, 0xf5, 0x21, 0x00


	//----- nvinfo : EIATTR_KPARAM_INFO
	.align		4
.L_171:
        /*0028*/ 	.byte	0x04, 0x17
        /*002a*/ 	.short	(.L_173 - .L_172)
.L_172:
        /*002c*/ 	.word	0x00000000
        /*0030*/ 	.short	0x0001
        /*0032*/ 	.short	0x0008
        /*0034*/ 	.byte	0x00, 0xf5, 0x21, 0x00


	//----- nvinfo : EIATTR_KPARAM_INFO
	.align		4
.L_173:
        /*0038*/ 	.byte	0x04, 0x17
        /*003a*/ 	.short	(.L_175 - .L_174)
.L_174:
        /*003c*/ 	.word	0x00000000
        /*0040*/ 	.short	0x0000
        /*0042*/ 	.short	0x0000
        /*0044*/ 	.byte	0x00, 0xf5, 0x21, 0x00


	//----- nvinfo : EIATTR_SPARSE_MMA_MASK
	.align		4
.L_175:
        /*0048*/ 	.byte	0x03, 0x50
        /*004a*/ 	.short	0x0000


	//----- nvinfo : EIATTR_MAXREG_COUNT
	.align		4
        /*004c*/ 	.byte	0x03, 0x1b
        /*004e*/ 	.short	0x00ff


	//----- nvinfo : EIATTR_NUM_BARRIERS
	.align		4
        /*0050*/ 	.byte	0x02, 0x4c
        /*0052*/ 	.byte	0x01
	.zero		1


	//----- nvinfo : EIATTR_MERCURY_ISA_VERSION
	.align		4
        /*0054*/ 	.byte	0x03, 0x5f
        /*0056*/ 	.short	0x0101


	//----- nvinfo : EIATTR_VRC_CTA_INIT_COUNT
	.align		4
        /*0058*/ 	.byte	0x02, 0x4a
	.zero		1
	.zero		1


	//----- nvinfo : EIATTR_EXIT_INSTR_OFFSETS
	.align		4
        /*005c*/ 	.byte	0x04, 0x1c
        /*005e*/ 	.short	(.L_177 - .L_176)


	//   ....[0]....
.L_176:
        /*0060*/ 	.word	0x000002c0


	//   ....[1]....
        /*0064*/ 	.word	0x00000380


	//----- nvinfo : EIATTR_CRS_STACK_SIZE
	.align		4
.L_177:
        /*0068*/ 	.byte	0x04, 0x1e
        /*006a*/ 	.short	(.L_179 - .L_178)
.L_178:
        /*006c*/ 	.word	0x00000000


	//----- nvinfo : EIATTR_CBANK_PARAM_SIZE
	.align		4
.L_179:
        /*0070*/ 	.byte	0x03, 0x19
        /*0072*/ 	.short	0x001c


	//----- nvinfo : EIATTR_PARAM_CBANK
	.align		4
        /*0074*/ 	.byte	0x04, 0x0a
        /*0076*/ 	.short	(.L_181 - .L_180)
	.align		4
.L_180:
        /*0078*/ 	.word	index@(.nv.constant0._Z11find_argminPKfPiPfi)
        /*007c*/ 	.short	0x0380
        /*007e*/ 	.short	0x001c


	//----- nvinfo : EIATTR_SW_WAR
	.align		4
.L_181:
        /*0080*/ 	.byte	0x04, 0x36
        /*0082*/ 	.short	(.L_183 - .L_182)
.L_182:
        /*0084*/ 	.word	0x00000008
.L_183:


//--------------------- .nv.info._Z9compute_BPKfS0_S0_Pfi --------------------------
	.section	.nv.info._Z9compute_BPKfS0_S0_Pfi,"",@"SHT_CUDA_INFO"
	.sectionflags	@""
	.align	4


	//----- nvinfo : EIATTR_CUDA_API_VERSION
	.align		4
        /*0000*/ 	.byte	0x04, 0x37
        /*0002*/ 	.short	(.L_185 - .L_184)
.L_184:
        /*0004*/ 	.word	0x00000082


	//----- nvinfo : EIATTR_KPARAM_INFO
	.align		4
.L_185:
        /*0008*/ 	.byte	0x04, 0x17
        /*000a*/ 	.short	(.L_187 - .L_186)
.L_186:
        /*000c*/ 	.word	0x00000000
        /*0010*/ 	.short	0x0004
        /*0012*/ 	.short	0x0020
        /*0014*/ 	.byte	0x00, 0xf0, 0x11, 0x00


	//----- nvinfo : EIATTR_KPARAM_INFO
	.align		4
.L_187:
        /*0018*/ 	.byte	0x04, 0x17
        /*001a*/ 	.short	(.L_189 - .L_188)
.L_188:
        /*001c*/ 	.word	0x00000000
        /*0020*/ 	.short	0x0003
        /*0022*/ 	.short	0x0018
        /*0024*/ 	.byte	0x00, 0xf5, 0x21, 0x00


	//----- nvinfo : EIATTR_KPARAM_INFO
	.align		4
.L_189:
        /*0028*/ 	.byte	0x04, 0x17
        /*002a*/ 	.short	(.L_191 - .L_190)
.L_190:
        /*002c*/ 	.word	0x00000000
        /*0030*/ 	.short	0x0002
        /*0032*/ 	.short	0x0010
        /*0034*/ 	.byte	0x00, 0xf5, 0x21, 0x00


	//----- nvinfo : EIATTR_KPARAM_INFO
	.align		4
.L_191:
        /*0038*/ 	.byte	0x04, 0x17
        /*003a*/ 	.short	(.L_193 - .L_192)
.L_192:
        /*003c*/ 	.word	0x00000000
        /*0040*/ 	.short	0x0001
        /*0042*/ 	.short	0x0008
        /*0044*/ 	.byte	0x00, 0xf5, 0x21, 0x00


	//----- nvinfo : EIATTR_KPARAM_INFO
	.align		4
.L_193:
        /*0048*/ 	.byte	0x04, 0x17
        /*004a*/ 	.short	(.L_195 - .L_194)
.L_194:
        /*004c*/ 	.word	0x00000000
        /*0050*/ 	.short	0x0000
        /*0052*/ 	.short	0x0000
        /*0054*/ 	.byte	0x00, 0xf5, 0x21, 0x00


	//----- nvinfo : EIATTR_SPARSE_MMA_MASK
	.align		4
.L_195:
        /*0058*/ 	.byte	0x03, 0x50
        /*005a*/ 	.short	0x0000


	//----- nvinfo : EIATTR_MAXREG_COUNT
	.align		4
        /*005c*/ 	.byte	0x03, 0x1b
        /*005e*/ 	.short	0x00ff


	//----- nvinfo : EIATTR_MERCURY_ISA_VERSION
	.align		4
        /*0060*/ 	.byte	0x03, 0x5f
        /*0062*/ 	.short	0x0101


	//----- nvinfo : EIATTR_VRC_CTA_INIT_COUNT
	.align		4
        /*0064*/ 	.byte	0x02, 0x4a
	.zero		1
	.zero		1


	//----- nvinfo : EIATTR_EXIT_INSTR_OFFSETS
	.align		4
        /*0068*/ 	.byte	0x04, 0x1c
        /*006a*/ 	.short	(.L_197 - .L_196)


	//   ....[0]....
.L_196:
        /*006c*/ 	.word	0x000000c0


	//   ....[1]....
        /*0070*/ 	.word	0x000001d0


	//----- nvinfo : EIATTR_CBANK_PARAM_SIZE
	.align		4
.L_197:
        /*0074*/ 	.byte	0x03, 0x19
        /*0076*/ 	.short	0x0024


	//----- nvinfo : EIATTR_PARAM_CBANK
	.align		4
        /*0078*/ 	.byte	0x04, 0x0a
        /*007a*/ 	.short	(.L_199 - .L_198)
	.align		4
.L_198:
        /*007c*/ 	.word	index@(.nv.constant0._Z9compute_BPKfS0_S0_Pfi)
        /*0080*/ 	.short	0x0380
        /*0082*/ 	.short	0x0024


	//----- nvinfo : EIATTR_SW_WAR
	.align		4
.L_199:
        /*0084*/ 	.byte	0x04, 0x36
        /*0086*/ 	.short	(.L_201 - .L_200)
.L_200:
        /*0088*/ 	.word	0x00000008
.L_201:


//--------------------- .nv.info._Z28matrix_multiplication_kernelPKfS0_Pfiii --------------------------
	.section	.nv.info._Z28matrix_multiplication_kernelPKfS0_Pfiii,"",@"SHT_CUDA_INFO"
	.sectionflags	@""
	.align	4


	//----- nvinfo : EIATTR_CUDA_API_VERSION
	.align		4
        /*0000*/ 	.byte	0x04, 0x37
        /*0002*/ 	.short	(.L_203 - .L_202)
.L_202:
        /*0004*/ 	.word	0x00000082


	//----- nvinfo : EIATTR_KPARAM_INFO
	.align		4
.L_203:
        /*0008*/ 	.byte	0x04, 0x17
        /*000a*/ 	.short	(.L_205 - .L_204)
.L_204:
        /*000c*/ 	.word	0x00000000
        /*0010*/ 	.short	0x0005
        /*0012*/ 	.short	0x0020
        /*0014*/ 	.byte	0x00, 0xf0, 0x11, 0x00


	//----- nvinfo : EIATTR_KPARAM_INFO
	.align		4
.L_205:
        /*0018*/ 	.byte	0x04, 0x17
        /*001a*/ 	.short	(.L_207 - .L_206)
.L_206:
        /*001c*/ 	.word	0x00000000
        /*0020*/ 	.short	0x0004
        /*0022*/ 	.short	0x001c
        /*0024*/ 	.byte	0x00, 0xf0, 0x11, 0x00


	//----- nvinfo : EIATTR_KPARAM_INFO
	.align		4
.L_207:
        /*0028*/ 	.byte	0x04, 0x17
        /*002a*/ 	.short	(.L_209 - .L_208)
.L_208:
        /*002c*/ 	.word	0x00000000
        /*0030*/ 	.short	0x0003
        /*0032*/ 	.short	0x0018
        /*0034*/ 	.byte	0x00, 0xf0, 0x11, 0x00


	//----- nvinfo : EIATTR_KPARAM_INFO
	.align		4
.L_209:
        /*0038*/ 	.byte	0x04, 0x17
        /*003a*/ 	.short	(.L_211 - .L_210)
.L_210:
        /*003c*/ 	.word	0x00000000
        /*0040*/ 	.short	0x0002
        /*0042*/ 	.short	0x0010
        /*0044*/ 	.byte	0x00, 0xf5, 0x21, 0x00


	//----- nvinfo : EIATTR_KPARAM_INFO
	.align		4
.L_211:
        /*0048*/ 	.byte	0x04, 0x17
        /*004a*/ 	.short	(.L_213 - .L_212)
.L_212:
        /*004c*/ 	.word	0x00000000
        /*0050*/ 	.short	0x0001
        /*0052*/ 	.short	0x0008
        /*0054*/ 	.byte	0x00, 0xf5, 0x21, 0x00


	//----- nvinfo : EIATTR_KPARAM_INFO
	.align		4
.L_213:
        /*0058*/ 	.byte	0x04, 0x17
        /*005a*/ 	.short	(.L_215 - .L_214)
.L_214:
        /*005c*/ 	.word	0x00000000
        /*0060*/ 	.short	0x0000
        /*0062*/ 	.short	0x0000
        /*0064*/ 	.byte	0x00, 0xf5, 0x21, 0x00


	//----- nvinfo : EIATTR_SPARSE_MMA_MASK
	.align		4
.L_215:
        /*0068*/ 	.byte	0x03, 0x50
        /*006a*/ 	.short	0x0000


	//----- nvinfo : EIATTR_MAXREG_COUNT
	.align		4
        /*006c*/ 	.byte	0x03, 0x1b
        /*006e*/ 	.short	0x00ff


	//----- nvinfo : EIATTR_MERCURY_ISA_VERSION
	.align		4
        /*0070*/ 	.byte	0x03, 0x5f
        /*0072*/ 	.short	0x0101


	//----- nvinfo : EIATTR_VRC_CTA_INIT_COUNT
	.align		4
        /*0074*/ 	.byte	0x02, 0x4a
	.zero		1
	.zero		1


	//----- nvinfo : EIATTR_EXIT_INSTR_OFFSETS
	.align		4
        /*0078*/ 	.byte	0x04, 0x1c
        /*007a*/ 	.short	(.L_217 - .L_216)


	//   ....[0]....
.L_216:
        /*007c*/ 	.word	0x000000d0


	//   ....[1]....
        /*0080*/ 	.word	0x000008f0


	//----- nvinfo : EIATTR_CBANK_PARAM_SIZE
	.align		4
.L_217:
        /*0084*/ 	.byte	0x03, 0x19
        /*0086*/ 	.short	0x0024


	//----- nvinfo : EIATTR_PARAM_CBANK
	.align		4
        /*0088*/ 	.byte	0x04, 0x0a
        /*008a*/ 	.short	(.L_219 - .L_218)
	.align		4
.L_218:
        /*008c*/ 	.word	index@(.nv.constant0._Z28matrix_multiplication_kernelPKfS0_Pfiii)
        /*0090*/ 	.short	0x0380
        /*0092*/ 	.short	0x0024


	//----- nvinfo : EIATTR_SW_WAR
	.align		4
.L_219:
        /*0094*/ 	.byte	0x04, 0x36
        /*0096*/ 	.short	(.L_221 - .L_220)
.L_220:
        /*0098*/ 	.word	0x00000008
.L_221:


//--------------------- .nv.callgraph             --------------------------
	.section	.nv.callgraph,"",@"SHT_CUDA_CALLGRAPH"
	.align	4
	.sectionentsize	8
	.align		4
        /*0000*/ 	.word	0x00000000
	.align		4
        /*0004*/ 	.word	0xffffffff
	.align		4
        /*0008*/ 	.word	0x00000000
	.align		4
        /*000c*/ 	.word	0xfffffffe
	.align		4
        /*0010*/ 	.word	0x00000000
	.align		4
        /*0014*/ 	.word	0xfffffffd
	.align		4
        /*0018*/ 	.word	0x00000000
	.align		4
        /*001c*/ 	.word	0xfffffffc


//--------------------- .text._Z21check_slack_conditionPKfS0_S0_Pii --------------------------
	.section	.text._Z21check_slack_conditionPKfS0_S0_Pii,"ax",@progbits
	.align	128
        .global         _Z21check_slack_conditionPKfS0_S0_Pii
        .type           _Z21check_slack_conditionPKfS0_S0_Pii,@function
        .size           _Z21check_slack_conditionPKfS0_S0_Pii,(.L_x_22 - _Z21check_slack_conditionPKfS0_S0_Pii)
        .other          _Z21check_slack_conditionPKfS0_S0_Pii,@"STO_CUDA_ENTRY STV_DEFAULT"
_Z21check_slack_conditionPKfS0_S0_Pii:
.text._Z21check_slack_conditionPKfS0_S0_Pii:
[----:B------:R-:W-:Y:S01]  /*0000*/  LDC R1, c[0x0][0x37c] ;  /* 0x0000df00ff017b82 */ /* 0x000fe20000000800 */
[----:B------:R-:W0:Y:S07]  /*0010*/  S2R R0, SR_TID.Y ;  /* 0x0000000000007919 */ /* 0x000e2e0000002200 */
[----:B------:R-:W0:Y:S01]  /*0020*/  S2UR UR4, SR_CTAID.Y ;  /* 0x00000000000479c3 */ /* 0x000e220000002600 */
[----:B------:R-:W1:Y:S01]  /*0030*/  LDCU UR6, c[0x0][0x3a0] ;  /* 0x00007400ff0677ac */ /* 0x000e620008000800 */
[----:B------:R-:W2:Y:S06]  /*0040*/  S2R R3, SR_TID.X ;  /* 0x0000000000037919 */ /* 0x000eac0000002100 */
[----:B------:R-:W0:Y:S08]  /*0050*/  LDC R9, c[0x0][0x364] ;  /* 0x0000d900ff097b82 */ /* 0x000e300000000800 */
[----:B------:R-:W2:Y:S08]  /*0060*/  S2UR UR5, SR_CTAID.X ;  /* 0x00000000000579c3 */ /* 0x000eb00000002500 */
[----:B------:R-:W2:Y:S01]  /*0070*/  LDC R2, c[0x0][0x360] ;  /* 0x0000d800ff027b82 */ /* 0x000ea20000000800 */
[----:B0-----:R-:W-:-:S02]  /*0080*/  IMAD R9, R9, UR4, R0 ;  /* 0x0000000409097c24 */ /* 0x001fc4000f8e0200 */
[----:B--2---:R-:W-:-:S05]  /*0090*/  IMAD R0, R2, UR5, R3 ;  /* 0x0000000502007c24 */ /* 0x004fca000f8e0203 */
[----:B------:R-:W-:-:S04]  /*00a0*/  VIMNMX R2, PT, PT, R9, R0, !PT ;  /* 0x0000000009027248 */ /* 0x000fc80007fe0100 */
[----:B-1----:R-:W-:-:S13]  /*00b0*/  ISETP.GE.AND P0, PT, R2, UR6, PT ;  /* 0x0000000602007c0c */ /* 0x002fda000bf06270 */
[----:B------:R-:W-:Y:S05]  /*00c0*/  @P0 EXIT ;  /* 0x000000000000094d */ /* 0x000fea0003800000 */
[----:B------:R-:W0:Y:S01]  /*00d0*/  LDC.64 R2, c[0x0][0x380] ;  /* 0x0000e000ff027b82 */ /* 0x000e220000000a00 */
[----:B------:R-:W1:Y:S01]  /*00e0*/  LDCU.64 UR4, c[0x0][0x358] ;  /* 0x00006b00ff0477ac */ /* 0x000e620008000a00 */
[----:B------:R-:W-:-:S06]  /*00f0*/  IMAD R11, R0, UR6, R9 ;  /* 0x00000006000b7c24 */ /* 0x000fcc000f8e0209 */
[----:B------:R-:W2:Y:S08]  /*0100*/  LDC.64 R4, c[0x0][0x388] ;  /* 0x0000e200ff047b82 */ /* 0x000eb00000000a00 */
[----:B------:R-:W3:Y:S01]  /*0110*/  LDC.64 R6, c[0x0][0x390] ;  /* 0x0000e400ff067b82 */ /* 0x000ee20000000a00 */
[----:B0-----:R-:W-:-:S06]  /*0120*/  IMAD.WIDE R2, R11, 0x4, R2 ;  /* 0x000000040b027825 */ /* 0x001fcc00078e0202 */
[----:B-1----:R-:W4:Y:S01]  /*0130*/  LDG.E R2, desc[UR4][R2.64] ;  /* 0x0000000402027981 */ /* 0x002f22000c1e1900 */
[----:B--2---:R-:W-:-:S06]  /*0140*/  IMAD.WIDE.U32 R4, R9, 0x4, R4 ;  /* 0x0000000409047825 */ /* 0x004fcc00078e0004 */
[----:B------:R-:W4:Y:S01]  /*0150*/  LDG.E R5, desc[UR4][R4.64] ;  /* 0x0000000404057981 */ /* 0x000f22000c1e1900 */
[----:B---3--:R-:W-:-:S06]  /*0160*/  IMAD.WIDE R6, R0, 0x4, R6 ;  /* 0x0000000400067825 */ /* 0x008fcc00078e0206 */
[----:B------:R-:W2:Y:S01]  /*0170*/  LDG.E R7, desc[UR4][R6.64] ;  /* 0x0000000406077981 */ /* 0x000ea2000c1e1900 */
[----:B----4-:R-:W-:-:S04]  /*0180*/  FADD R0, R2, -R5 ;  /* 0x8000000502007221 */ /* 0x010fc80000000000 */
[----:B--2---:R-:W-:-:S05]  /*0190*/  FADD R0, R0, -R7 ;  /* 0x8000000700007221 */ /* 0x004fca0000000000 */
[----:B------:R-:W-:-:S13]  /*01a0*/  FSETP.GEU.AND P0, PT, R0, -9.9999997473787516356e-05, PT ;  /* 0xb8d1b7170000780b */ /* 0x000fda0003f0e000 */
[----:B------:R-:W-:Y:S05]  /*01b0*/  @P0 EXIT ;  /* 0x000000000000094d */ /* 0x000fea0003800000 */
[----:B------:R-:W0:Y:S01]  /*01c0*/  LDC.64 R2, c[0x0][0x398] ;  /* 0x0000e600ff027b82 */ /* 0x000e220000000a00 */
[----:B------:R-:W-:-:S05]  /*01d0*/  HFMA2 R5, -RZ, RZ, 0, 5.9604644775390625e-08 ;  /* 0x00000001ff057431 */ /* 0x000fca00000001ff */
[----:B0-----:R-:W-:Y:S01]  /*01e0*/  ATOMG.E.EXCH.STRONG.GPU PT, RZ, desc[UR4][R2.64], R5 ;  /* 0x8000000502ff79a8 */ /* 0x001fe2000c1ef104 */
[----:B------:R-:W-:Y:S05]  /*01f0*/  EXIT ;  /* 0x000000000000794d */ /* 0x000fea0003800000 */
.L_x_0:
[----:B------:R-:W-:-:S00]  /*0200*/  BRA `(.L_x_0) ;  /* 0xfffffffc00fc7947 */ /* 0x000fc0000383ffff */
[----:B------:R-:W-:-:S00]  /*0210*/  NOP ;  /* 0x0000000000007918 */ /* 0x000fc00000000000 */
        /* <DEDUP_REMOVED lines=14> */
.L_x_22:


//--------------------- .text._Z24check_feasible_conditionPKfPKiS0_S0_Pii --------------------------
	.section	.text._Z24check_feasible_conditionPKfPKiS0_S0_Pii,"ax",@progbits
	.align	128
        .global         _Z24check_feasible_conditionPKfPKiS0_S0_Pii
        .type           _Z24check_feasible_conditionPKfPKiS0_S0_Pii,@function
        .size           _Z24check_feasible_conditionPKfPKiS0_S0_Pii,(.L_x_23 - _Z24check_feasible_conditionPKfPKiS0_S0_Pii)
        .other          _Z24check_feasible_conditionPKfPKiS0_S0_Pii,@"STO_CUDA_ENTRY STV_DEFAULT"
_Z24check_feasible_conditionPKfPKiS0_S0_Pii:
.text._Z24check_feasible_conditionPKfPKiS0_S0_Pii:
        /* <DEDUP_REMOVED lines=15> */
[----:B------:R-:W-:-:S04]  /*00f0*/  IMAD R11, R0, UR6, R9 ;  /* 0x00000006000b7c24 */ /* 0x000fc8000f8e0209 */
[----:B0-----:R-:W-:-:S06]  /*0100*/  IMAD.WIDE R2, R11, 0x4, R2 ;  /* 0x000000040b027825 */ /* 0x001fcc00078e0202 */
[----:B-1----:R-:W2:Y:S02]  /*0110*/  LDG.E R2, desc[UR4][R2.64] ;  /* 0x0000000402027981 */ /* 0x002ea4000c1e1900 */
[----:B--2---:R-:W-:-:S13]  /*0120*/  ISETP.NE.AND P0, PT, R2, 0x1, PT ;  /* 0x000000010200780c */ /* 0x004fda0003f05270 */
[----:B------:R-:W-:Y:S05]  /*0130*/  @P0 EXIT ;  /* 0x000000000000094d */ /* 0x000fea0003800000 */
[----:B------:R-:W0:Y:S08]  /*0140*/  LDC.64 R2, c[0x0][0x380] ;  /* 0x0000e000ff027b82 */ /* 0x000e300000000a00 */
[----:B------:R-:W1:Y:S08]  /*0150*/  LDC.64 R4, c[0x0][0x390] ;  /* 0x0000e400ff047b82 */ /* 0x000e700000000a00 */
[----:B------:R-:W2:Y:S01]  /*0160*/  LDC.64 R6, c[0x0][0x398] ;  /* 0x0000e600ff067b82 */ /* 0x000ea20000000a00 */
[----:B0-----:R-:W-:-:S06]  /*0170*/  IMAD.WIDE R2, R11, 0x4, R2 ;  /* 0x000000040b027825 */ /* 0x001fcc00078e0202 */
[----:B------:R-:W3:Y:S01]  /*0180*/  LDG.E R2, desc[UR4][R2.64] ;  /* 0x0000000402027981 */ /* 0x000ee2000c1e1900 */
[----:B-1----:R-:W-:-:S06]  /*0190*/  IMAD.WIDE.U32 R4, R9, 0x4, R4 ;  /* 0x0000000409047825 */ /* 0x002fcc00078e0004 */
[----:B------:R-:W3:Y:S01]  /*01a0*/  LDG.E R5, desc[UR4][R4.64] ;  /* 0x0000000404057981 */ /* 0x000ee2000c1e1900 */
[----:B--2---:R-:W-:-:S06]  /*01b0*/  IMAD.WIDE R6, R0, 0x4, R6 ;  /* 0x0000000400067825 */ /* 0x004fcc00078e0206 */
[----:B------:R-:W2:Y:S01]  /*01c0*/  LDG.E R7, desc[UR4][R6.64] ;  /* 0x0000000406077981 */ /* 0x000ea2000c1e1900 */
[----:B---3--:R-:W-:-:S04]  /*01d0*/  FADD R0, R2, -R5 ;  /* 0x8000000502007221 */ /* 0x008fc80000000000 */
[----:B--2---:R-:W-:-:S05]  /*01e0*/  FADD R0, R0, -R7 ;  /* 0x8000000700007221 */ /* 0x004fca0000000000 */
[----:B------:R-:W-:-:S13]  /*01f0*/  FSETP.GT.AND P0, PT, |R0|, 9.9999997473787516356e-05, PT ;  /* 0x38d1b7170000780b */ /* 0x000fda0003f04200 */
[----:B------:R-:W-:Y:S05]  /*0200*/  @!P0 EXIT ;  /* 0x000000000000894d */ /* 0x000fea0003800000 */
[----:B------:R-:W0:Y:S01]  /*0210*/  LDC.64 R2, c[0x0][0x3a0] ;  /* 0x0000e800ff027b82 */ /* 0x000e220000000a00 */
[----:B------:R-:W-:-:S05]  /*0220*/  HFMA2 R5, -RZ, RZ, 0, 5.9604644775390625e-08 ;  /* 0x00000001ff057431 */ /* 0x000fca00000001ff */
[----:B0-----:R-:W-:Y:S01]  /*0230*/  ATOMG.E.EXCH.STRONG.GPU PT, RZ, desc[UR4][R2.64], R5 ;  /* 0x8000000502ff79a8 */ /* 0x001fe2000c1ef104 */
[----:B------:R-:W-:Y:S05]  /*0240*/  EXIT ;  /* 0x000000000000794d */ /* 0x000fea0003800000 */
.L_x_1:
        /* <DEDUP_REMOVED lines=11> */
.L_x_23:


//--------------------- .text._Z12update_dualsPiS_PfS0_fi --------------------------
	.section	.text._Z12update_dualsPiS_PfS0_fi,"ax",@progbits
	.align	128
        .global         _Z12update_dualsPiS_PfS0_fi
        .type           _Z12update_dualsPiS_PfS0_fi,@function
        .size           _Z12update_dualsPiS_PfS0_fi,(.L_x_24 - _Z12update_dualsPiS_PfS0_fi)
        .other          _Z12update_dualsPiS_PfS0_fi,@"STO_CUDA_ENTRY STV_DEFAULT"
_Z12update_dualsPiS_PfS0_fi:
.text._Z12update_dualsPiS_PfS0_fi:
[----:B------:R-:W-:Y:S01]  /*0000*/  LDC R1, c[0x0][0x37c] ;  /* 0x0000df00ff017b82 */ /* 0x000fe20000000800 */
[----:B------:R-:W0:Y:S07]  /*0010*/  S2R R0, SR_TID.X ;  /* 0x0000000000007919 */ /* 0x000e2e0000002100 */
[----:B------:R-:W0:Y:S01]  /*0020*/  S2UR UR4, SR_CTAID.X ;  /* 0x00000000000479c3 */ /* 0x000e220000002500 */
[----:B------:R-:W1:Y:S07]  /*0030*/  LDCU UR6, c[0x0][0x3a4] ;  /* 0x00007480ff0677ac */ /* 0x000e6e0008000800 */
[----:B------:R-:W0:Y:S02]  /*0040*/  LDC R9, c[0x0][0x360] ;  /* 0x0000d800ff097b82 */ /* 0x000e240000000800 */
[----:B0-----:R-:W-:-:S05]  /*0050*/  IMAD R9, R9, UR4, R0 ;  /* 0x0000000409097c24 */ /* 0x001fca000f8e0200 */
[----:B-1----:R-:W-:-:S13]  /*0060*/  ISETP.GE.AND P0, PT, R9, UR6, PT ;  /* 0x0000000609007c0c */ /* 0x002fda000bf06270 */
[----:B------:R-:W-:Y:S05]  /*0070*/  @P0 EXIT ;  /* 0x000000000000094d */ /* 0x000fea0003800000 */
[----:B------:R-:W0:Y:S01]  /*0080*/  LDC.64 R2, c[0x0][0x380] ;  /* 0x0000e000ff027b82 */ /* 0x000e220000000a00 */
[----:B------:R-:W1:Y:S07]  /*0090*/  LDCU.64 UR4, c[0x0][0x358] ;  /* 0x00006b00ff0477ac */ /* 0x000e6e0008000a00 */
[----:B------:R-:W2:Y:S01]  /*00a0*/  LDC.64 R6, c[0x0][0x388] ;  /* 0x0000e200ff067b82 */ /* 0x000ea20000000a00 */
[----:B0-----:R-:W-:-:S06]  /*00b0*/  IMAD.WIDE R2, R9, 0x4, R2 ;  /* 0x0000000409027825 */ /* 0x001fcc00078e0202 */
[----:B-1----:R-:W3:Y:S02]  /*00c0*/  LDG.E R2, desc[UR4][R2.64] ;  /* 0x0000000402027981 */ /* 0x002ee4000c1e1900 */
[----:B---3--:R-:W-:-:S13]  /*00d0*/  ISETP.NE.AND P0, PT, R2, UR6, PT ;  /* 0x0000000602007c0c */ /* 0x008fda000bf05270 */
[----:B------:R-:W0:Y:S08]  /*00e0*/  @P0 LDC.64 R4, c[0x0][0x390] ;  /* 0x0000e400ff040b82 */ /* 0x000e300000000a00 */
[----:B------:R-:W1:Y:S01]  /*00f0*/  @P0 LDC R11, c[0x0][0x3a0] ;  /* 0x0000e800ff0b0b82 */ /* 0x000e620000000800 */
[----:B0-----:R-:W-:-:S05]  /*0100*/  @P0 IMAD.WIDE R4, R9, 0x4, R4 ;  /* 0x0000000409040825 */ /* 0x001fca00078e0204 */
[----:B------:R-:W1:Y:S01]  /*0110*/  @P0 LDG.E R0, desc[UR4][R4.64] ;  /* 0x0000000404000981 */ /* 0x000e62000c1e1900 */
[----:B--2---:R-:W-:-:S04]  /*0120*/  IMAD.WIDE R6, R9, 0x4, R6 ;  /* 0x0000000409067825 */ /* 0x004fc800078e0206 */
[----:B-1----:R-:W-:-:S05]  /*0130*/  @P0 FADD R11, R0, R11 ;  /* 0x0000000b000b0221 */ /* 0x002fca0000000000 */
[----:B------:R0:W-:Y:S04]  /*0140*/  @P0 STG.E desc[UR4][R4.64], R11 ;  /* 0x0000000b04000986 */ /* 0x0001e8000c101904 */
[----:B------:R-:W2:Y:S02]  /*0150*/  LDG.E R6, desc[UR4][R6.64] ;  /* 0x0000000406067981 */ /* 0x000ea4000c1e1900 */
[----:B--2---:R-:W-:-:S13]  /*0160*/  ISETP.NE.AND P0, PT, R6, UR6, PT ;  /* 0x0000000606007c0c */ /* 0x004fda000bf05270 */
[----:B0-----:R-:W-:Y:S05]  /*0170*/  @!P0 EXIT ;  /* 0x000000000000894d */ /* 0x001fea0003800000 */
[----:B------:R-:W0:Y:S01]  /*0180*/  LDC.64 R2, c[0x0][0x398] ;  /* 0x0000e600ff027b82 */ /* 0x000e220000000a00 */
[----:B------:R-:W1:Y:S01]  /*0190*/  LDCU UR6, c[0x0][0x3a0] ;  /* 0x00007400ff0677ac */ /* 0x000e620008000800 */
[----:B0-----:R-:W-:-:S05]  /*01a0*/  IMAD.WIDE R2, R9, 0x4, R2 ;  /* 0x0000000409027825 */ /* 0x001fca00078e0202 */
[----:B------:R-:W1:Y:S02]  /*01b0*/  LDG.E R0, desc[UR4][R2.64] ;  /* 0x0000000402007981 */ /* 0x000e64000c1e1900 */
[----:B-1----:R-:W-:-:S05]  /*01c0*/  FADD R5, R0, -UR6 ;  /* 0x8000000600057e21 */ /* 0x002fca0008000000 */
[----:B------:R-:W-:Y:S01]  /*01d0*/  STG.E desc[UR4][R2.64], R5 ;  /* 0x0000000502007986 */ /* 0x000fe2000c101904 */
[----:B------:R-:W-:Y:S05]  /*01e0*/  EXIT ;  /* 0x000000000000794d */ /* 0x000fea0003800000 */
.L_x_2:
        /* <DEDUP_REMOVED lines=9> */
.L_x_24:


//--------------------- .text._Z15set_array_valuePiii --------------------------
	.section	.text._Z15set_array_valuePiii,"ax",@progbits
	.align	128
        .global         _Z15set_array_valuePiii
        .type           _Z15set_array_valuePiii,@function
        .size           _Z15set_array_valuePiii,(.L_x_25 - _Z15set_array_valuePiii)
        .other          _Z15set_array_valuePiii,@"STO_CUDA_ENTRY STV_DEFAULT"
_Z15set_array_valuePiii:
.text._Z15set_array_valuePiii:
        /* <DEDUP_REMOVED lines=10> */
[----:B------:R-:W1:Y:S01]  /*00a0*/  LDC R7, c[0x0][0x388] ;  /* 0x0000e200ff077b82 */ /* 0x000e620000000800 */
[----:B0-----:R-:W-:-:S05]  /*00b0*/  IMAD.WIDE R2, R5, 0x4, R2 ;  /* 0x0000000405027825 */ /* 0x001fca00078e0202 */
[----:B-1----:R-:W-:Y:S01]  /*00c0*/  STG.E desc[UR4][R2.64], R7 ;  /* 0x0000000702007986 */ /* 0x002fe2000c101904 */
[----:B------:R-:W-:Y:S05]  /*00d0*/  EXIT ;  /* 0x000000000000794d */ /* 0x000fea0003800000 */
.L_x_3:
        /* <DEDUP_REMOVED lines=10> */
.L_x_25:


//--------------------- .text._Z16solve_1bc_kerneliPKiiPKfPiS3_Pb --------------------------
	.section	.text._Z16solve_1bc_kerneliPKiiPKfPiS3_Pb,"ax",@progbits
	.align	128
        .global         _Z16solve_1bc_kerneliPKiiPKfPiS3_Pb
        .type           _Z16solve_1bc_kerneliPKiiPKfPiS3_Pb,@function
        .size           _Z16solve_1bc_kerneliPKiiPKfPiS3_Pb,(.L_x_26 - _Z16solve_1bc_kerneliPKiiPKfPiS3_Pb)
        .other          _Z16solve_1bc_kerneliPKiiPKfPiS3_Pb,@"STO_CUDA_ENTRY STV_DEFAULT"
_Z16solve_1bc_kerneliPKiiPKfPiS3_Pb:
.text._Z16solve_1bc_kerneliPKiiPKfPiS3_Pb:
        /* <DEDUP_REMOVED lines=13> */
[----:B------:R-:W-:Y:S01]  /*00d0*/  ISETP.NE.AND P0, PT, R0, RZ, PT ;  /* 0x000000ff0000720c */ /* 0x000fe20003f05270 */
[----:B------:R-:W0:Y:S01]  /*00e0*/  LDCU.64 UR4, c[0x0][0x358] ;  /* 0x00006b00ff0477ac */ /* 0x000e220008000a00 */
[----:B------:R-:W-:Y:S11]  /*00f0*/  BSSY.RECONVERGENT B0, `(.L_x_4) ;  /* 0x0000012000007945 */ /* 0x000ff60003800200 */
[----:B------:R-:W-:Y:S05]  /*0100*/  @P0 BRA `(.L_x_5) ;  /* 0x0000000000400947 */ /* 0x000fea0003800000 */
[----:B------:R-:W1:Y:S02]  /*0110*/  LDC.64 R4, c[0x0][0x3a8] ;  /* 0x0000ea00ff047b82 */ /* 0x000e640000000a00 */
[----:B-1----:R-:W-:-:S06]  /*0120*/  IMAD.WIDE R4, R3, 0x4, R4 ;  /* 0x0000000403047825 */ /* 0x002fcc00078e0204 */
[----:B0-----:R-:W2:Y:S02]  /*0130*/  LDG.E R4, desc[UR4][R4.64] ;  /* 0x0000000404047981 */ /* 0x001ea4000c1e1900 */
[----:B--2---:R-:W-:-:S13]  /*0140*/  ISETP.NE.AND P0, PT, R4, UR6, PT ;  /* 0x0000000604007c0c */ /* 0x004fda000bf05270 */
[----:B------:R-:W-:Y:S05]  /*0150*/  @!P0 BRA `(.L_x_5) ;  /* 0x00000000002c8947 */ /* 0x000fea0003800000 */
[----:B------:R-:W0:Y:S08]  /*0160*/  LDC.64 R4, c[0x0][0x388] ;  /* 0x0000e200ff047b82 */ /* 0x000e300000000a00 */
[----:B------:R-:W1:Y:S01]  /*0170*/  LDC.64 R6, c[0x0][0x3a0] ;  /* 0x0000e800ff067b82 */ /* 0x000e620000000a00 */
[----:B0-----:R-:W-:-:S06]  /*0180*/  IMAD.WIDE R4, R3, 0x4, R4 ;  /* 0x0000000403047825 */ /* 0x001fcc00078e0204 */
[----:B------:R-:W1:Y:S02]  /*0190*/  LDG.E R5, desc[UR4][R4.64] ;  /* 0x0000000404057981 */ /* 0x000e64000c1e1900 */
[----:B-1----:R-:W-:-:S05]  /*01a0*/  IMAD.WIDE R6, R5, 0x4, R6 ;  /* 0x0000000405067825 */ /* 0x002fca00078e0206 */
[----:B------:R-:W2:Y:S02]  /*01b0*/  LDG.E R2, desc[UR4][R6.64] ;  /* 0x0000000406027981 */ /* 0x000ea4000c1e1900 */
[----:B--2---:R-:W-:Y:S01]  /*01c0*/  ISETP.NE.AND P0, PT, R2, UR6, PT ;  /* 0x0000000602007c0c */ /* 0x004fe2000bf05270 */
[----:B------:R-:W-:-:S12]  /*01d0*/  IMAD.MOV.U32 R2, RZ, RZ, 0x1 ;  /* 0x00000001ff027424 */ /* 0x000fd800078e00ff */
[----:B------:R-:W0:Y:S01]  /*01e0*/  @!P0 LDC.64 R8, c[0x0][0x3b0] ;  /* 0x0000ec00ff088b82 */ /* 0x000e220000000a00 */
[----:B------:R1:W-:Y:S04]  /*01f0*/  @!P0 STG.E desc[UR4][R6.64], R3 ;  /* 0x0000000306008986 */ /* 0x0003e8000c101904 */
[----:B0-----:R1:W-:Y:S02]  /*0200*/  @!P0 STG.E.U8 desc[UR4][R8.64], R2 ;  /* 0x0000000208008986 */ /* 0x0013e4000c101104 */
.L_x_5:
[----:B0-----:R-:W-:Y:S05]  /*0210*/  BSYNC.RECONVERGENT B0 ;  /* 0x0000000000007941 */ /* 0x001fea0003800200 */
.L_x_4:
[----:B------:R-:W0:Y:S02]  /*0220*/  LDCU UR7, c[0x0][0x390] ;  /* 0x00007200ff0777ac */ /* 0x000e240008000800 */
[----:B0-----:R-:W-:-:S13]  /*0230*/  ISETP.NE.AND P0, PT, R0, UR7, PT ;  /* 0x0000000700007c0c */ /* 0x001fda000bf05270 */
[----:B------:R-:W-:Y:S05]  /*0240*/  @!P0 EXIT ;  /* 0x000000000000894d */ /* 0x000fea0003800000 */
[----:B------:R-:W0:Y:S02]  /*0250*/  LDC.64 R4, c[0x0][0x3a0] ;  /* 0x0000e800ff047b82 */ /* 0x000e240000000a00 */
[----:B0-----:R-:W-:-:S06]  /*0260*/  IMAD.WIDE.U32 R4, R0, 0x4, R4 ;  /* 0x0000000400047825 */ /* 0x001fcc00078e0004 */
[----:B------:R-:W2:Y:S02]  /*0270*/  LDG.E R4, desc[UR4][R4.64] ;  /* 0x0000000404047981 */ /* 0x000ea4000c1e1900 */
[----:B--2---:R-:W-:-:S13]  /*0280*/  ISETP.NE.AND P0, PT, R4, UR6, PT ;  /* 0x0000000604007c0c */ /* 0x004fda000bf05270 */
[----:B------:R-:W-:Y:S05]  /*0290*/  @!P0 EXIT ;  /* 0x000000000000894d */ /* 0x000fea0003800000 */
[----:B------:R-:W1:Y:S02]  /*02a0*/  LDC.64 R4, c[0x0][0x3a8] ;  /* 0x0000ea00ff047b82 */ /* 0x000e640000000a00 */
[----:B-1----:R-:W-:-:S05]  /*02b0*/  IMAD.WIDE R6, R3, 0x4, R4 ;  /* 0x0000000403067825 */ /* 0x002fca00078e0204 */
[----:B------:R-:W2:Y:S02]  /*02c0*/  LDG.E R2, desc[UR4][R6.64] ;  /* 0x0000000406027981 */ /* 0x000ea4000c1e1900 */
[----:B--2---:R-:W-:-:S13]  /*02d0*/  ISETP.NE.AND P0, PT, R2, UR6, PT ;  /* 0x0000000602007c0c */ /* 0x004fda000bf05270 */
[----:B------:R-:W-:Y:S05]  /*02e0*/  @P0 EXIT ;  /* 0x000000000000094d */ /* 0x000fea0003800000 */
[----:B------:R-:W0:Y:S01]  /*02f0*/  LDC.64 R4, c[0x0][0x398] ;  /* 0x0000e600ff047b82 */ /* 0x000e220000000a00 */
[----:B------:R-:W-:-:S04]  /*0300*/  IMAD R3, R3, UR6, R0 ;  /* 0x0000000603037c24 */ /* 0x000fc8000f8e0200 */
[----:B0-----:R-:W-:-:S06]  /*0310*/  IMAD.WIDE R2, R3, 0x4, R4 ;  /* 0x0000000403027825 */ /* 0x001fcc00078e0204 */
[----:B------:R-:W2:Y:S02]  /*0320*/  LDG.E R2, desc[UR4][R2.64] ;  /* 0x0000000402027981 */ /* 0x000ea4000c1e1900 */
[----:B--2---:R-:W-:-:S13]  /*0330*/  FSETP.NEU.AND P0, PT, R2, RZ, PT ;  /* 0x000000ff0200720b */ /* 0x004fda0003f0d000 */
[----:B------:R-:W-:Y:S05]  /*0340*/  @P0 EXIT ;  /* 0x000000000000094d */ /* 0x000fea0003800000 */
[----:B------:R-:W2:Y:S02]  /*0350*/  ATOMG.E.MIN.S32.STRONG.GPU PT, R7, desc[UR4][R6.64], R0 ;  /* 0x80000000060779a8 */ /* 0x000ea400089ef304 */
[----:B--2---:R-:W-:-:S13]  /*0360*/  ISETP.GT.AND P0, PT, R7, R0, PT ;  /* 0x000000000700720c */ /* 0x004fda0003f04270 */
[----:B------:R-:W-:Y:S05]  /*0370*/  @!P0 EXIT ;  /* 0x000000000000894d */ /* 0x000fea0003800000 */
[----:B------:R-:W0:Y:S01]  /*0380*/  LDC.64 R2, c[0x0][0x3b0] ;  /* 0x0000ec00ff027b82 */ /* 0x000e220000000a00 */
[----:B------:R-:W-:-:S05]  /*0390*/  HFMA2 R0, -RZ, RZ, 0, 5.9604644775390625e-08 ;  /* 0x00000001ff007431 */ /* 0x000fca00000001ff */
[----:B0-----:R-:W-:Y:S01]  /*03a0*/  STG.E.U8 desc[UR4][R2.64], R0 ;  /* 0x0000000002007986 */ /* 0x001fe2000c101104 */
[----:B------:R-:W-:Y:S05]  /*03b0*/  EXIT ;  /* 0x000000000000794d */ /* 0x000fea0003800000 */
.L_x_6:
        /* <DEDUP_REMOVED lines=12> */
.L_x_26:


//--------------------- .text._Z18compute_col_to_rowiPKiPi --------------------------
	.section	.text._Z18compute_col_to_rowiPKiPi,"ax",@progbits
	.align	128
        .global         _Z18compute_col_to_rowiPKiPi
        .type           _Z18compute_col_to_rowiPKiPi,@function
        .size           _Z18compute_col_to_rowiPKiPi,(.L_x_27 - _Z18compute_col_to_rowiPKiPi)
        .other          _Z18compute_col_to_rowiPKiPi,@"STO_CUDA_ENTRY STV_DEFAULT"
_Z18compute_col_to_rowiPKiPi:
.text._Z18compute_col_to_rowiPKiPi:
[----:B------:R-:W-:Y:S01]  /*0000*/  LDC R1, c[0x0][0x37c] ;  /* 0x0000df00ff017b82 */ /* 0x000fe20000000800 */
[----:B------:R-:W0:Y:S07]  /*0010*/  S2R R0, SR_TID.X ;  /* 0x0000000000007919 */ /* 0x000e2e0000002100 */
[----:B------:R-:W0:Y:S08]  /*0020*/  S2UR UR4, SR_CTAID.X ;  /* 0x00000000000479c3 */ /* 0x000e300000002500 */
[----:B------:R-:W0:Y:S08]  /*0030*/  LDC R7, c[0x0][0x360] ;  /* 0x0000d800ff077b82 */ /* 0x000e300000000800 */
[----:B------:R-:W1:Y:S01]  /*0040*/  LDC R2, c[0x0][0x380] ;  /* 0x0000e000ff027b82 */ /* 0x000e620000000800 */
[----:B0-----:R-:W-:Y:S01]  /*0050*/  IMAD R7, R7, UR4, R0 ;  /* 0x0000000407077c24 */ /* 0x001fe2000f8e0200 */
[----:B-1----:R-:W-:-:S04]  /*0060*/  ISETP.GE.AND P0, PT, R2, 0x1, PT ;  /* 0x000000010200780c */ /* 0x002fc80003f06270 */
[----:B------:R-:W-:-:S13]  /*0070*/  ISETP.GE.OR P0, PT, R7, R2, !P0 ;  /* 0x000000020700720c */ /* 0x000fda0004706670 */
[----:B------:R-:W-:Y:S05]  /*0080*/  @P0 EXIT ;  /* 0x000000000000094d */ /* 0x000fea0003800000 */
[----:B------:R-:W0:Y:S01]  /*0090*/  LDC R9, c[0x0][0x380] ;  /* 0x0000e000ff097b82 */ /* 0x000e220000000800 */
[----:B------:R-:W-:Y:S01]  /*00a0*/  HFMA2 R0, -RZ, RZ, 0, 0 ;  /* 0x00000000ff007431 */ /* 0x000fe200000001ff */
[----:B------:R-:W-:Y:S01]  /*00b0*/  BSSY.RECONVERGENT B0, `(.L_x_7) ;  /* 0x000000c000007945 */ /* 0x000fe20003800200 */
[----:B------:R-:W1:Y:S05]  /*00c0*/  LDCU.64 UR4, c[0x0][0x358] ;  /* 0x00006b00ff0477ac */ /* 0x000e6a0008000a00 */
[----:B------:R-:W2:Y:S02]  /*00d0*/  LDC.64 R4, c[0x0][0x388] ;  /* 0x0000e200ff047b82 */ /* 0x000ea40000000a00 */
.L_x_9:
[----:B0-----:R-:W-:-:S04]  /*00e0*/  IMAD R3, R7, R9, R0 ;  /* 0x0000000907037224 */ /* 0x001fc800078e0200 */
[----:B--2---:R-:W-:-:S06]  /*00f0*/  IMAD.WIDE R2, R3, 0x4, R4 ;  /* 0x0000000403027825 */ /* 0x004fcc00078e0204 */
[----:B-1----:R-:W2:Y:S02]  /*0100*/  LDG.E R2, desc[UR4][R2.64] ;  /* 0x0000000402027981 */ /* 0x002ea4000c1e1900 */
[----:B--2---:R-:W-:-:S13]  /*0110*/  ISETP.NE.AND P0, PT, R2, 0x1, PT ;  /* 0x000000010200780c */ /* 0x004fda0003f05270 */
[----:B------:R-:W-:Y:S05]  /*0120*/  @!P0 BRA `(.L_x_8) ;  /* 0x0000000000108947 */ /* 0x000fea0003800000 */
[----:B------:R-:W-:-:S04]  /*0130*/  IADD3 R0, PT, PT, R0, 0x1, RZ ;  /* 0x0000000100007810 */ /* 0x000fc80007ffe0ff */
[----:B------:R-:W-:-:S13]  /*0140*/  ISETP.NE.AND P0, PT, R0, R9, PT ;  /* 0x000000090000720c */ /* 0x000fda0003f05270 */
[----:B------:R-:W-:Y:S05]  /*0150*/  @P0 BRA `(.L_x_9) ;  /* 0xfffffffc00e00947 */ /* 0x000fea000383ffff */
[----:B------:R-:W-:Y:S05]  /*0160*/  EXIT ;  /* 0x000000000000794d */ /* 0x000fea0003800000 */
.L_x_8:
[----:B------:R-:W-:Y:S05]  /*0170*/  BSYNC.RECONVERGENT B0 ;  /* 0x0000000000007941 */ /* 0x000fea0003800200 */
.L_x_7:
[----:B------:R-:W0:Y:S02]  /*0180*/  LDC.64 R2, c[0x0][0x390] ;  /* 0x0000e400ff027b82 */ /* 0x000e240000000a00 */
[----:B0-----:R-:W-:-:S05]  /*0190*/  IMAD.WIDE R2, R7, 0x4, R2 ;  /* 0x0000000407027825 */ /* 0x001fca00078e0202 */
[----:B------:R-:W-:Y:S01]  /*01a0*/  STG.E desc[UR4][R2.64], R0 ;  /* 0x0000000002007986 */ /* 0x000fe2000c101904 */
[----:B------:R-:W-:Y:S05]  /*01b0*/  EXIT ;  /* 0x000000000000794d */ /* 0x000fea0003800000 */
.L_x_10:
        /* <DEDUP_REMOVED lines=12> */
.L_x_27:


//--------------------- .text._Z11find_argminPKfPiPfi --------------------------
	.section	.text._Z11find_argminPKfPiPfi,"ax",@progbits
	.align	128
        .global         _Z11find_argminPKfPiPfi
        .type           _Z11find_argminPKfPiPfi,@function
        .size           _Z11find_argminPKfPiPfi,(.L_x_28 - _Z11find_argminPKfPiPfi)
        .other          _Z11find_argminPKfPiPfi,@"STO_CUDA_ENTRY STV_DEFAULT"
_Z11find_argminPKfPiPfi:
.text._Z11find_argminPKfPiPfi:
[----:B------:R-:W-:Y:S01]  /*0000*/  LDC R1, c[0x0][0x37c] ;  /* 0x0000df00ff017b82 */ /* 0x000fe20000000800 */
[----:B------:R-:W0:Y:S01]  /*0010*/  S2R R9, SR_TID.X ;  /* 0x0000000000097919 */ /* 0x000e220000002100 */
[----:B------:R-:W1:Y:S01]  /*0020*/  LDCU UR4, c[0x0][0x398] ;  /* 0x00007300ff0477ac */ /* 0x000e620008000800 */
[----:B------:R-:W-:Y:S01]  /*0030*/  IMAD.MOV.U32 R4, RZ, RZ, 0x7f7fffff ;  /* 0x7f7fffffff047424 */ /* 0x000fe200078e00ff */
[----:B------:R-:W0:Y:S01]  /*0040*/  S2R R11, SR_CTAID.X ;  /* 0x00000000000b7919 */ /* 0x000e220000002500 */
[----:B------:R-:W0:Y:S01]  /*0050*/  LDCU UR7, c[0x0][0x360] ;  /* 0x00006c00ff0777ac */ /* 0x000e220008000800 */
[----:B------:R-:W2:Y:S01]  /*0060*/  LDCU.64 UR8, c[0x0][0x358] ;  /* 0x00006b00ff0877ac */ /* 0x000ea20008000a00 */
[----:B-1----:R-:W-:Y:S01]  /*0070*/  UIMAD UR4, UR4, UR4, URZ ;  /* 0x00000004040472a4 */ /* 0x002fe2000f8e02ff */
[----:B0-----:R-:W-:-:S05]  /*0080*/  IMAD R5, R11, UR7, R9 ;  /* 0x000000070b057c24 */ /* 0x001fca000f8e0209 */
[----:B------:R-:W-:-:S13]  /*0090*/  ISETP.GE.AND P0, PT, R5, UR4, PT ;  /* 0x0000000405007c0c */ /* 0x000fda000bf06270 */
[----:B------:R-:W0:Y:S02]  /*00a0*/  @!P0 LDC.64 R2, c[0x0][0x380] ;  /* 0x0000e000ff028b82 */ /* 0x000e240000000a00 */
[----:B0-----:R-:W-:-:S05]  /*00b0*/  @!P0 IMAD.WIDE R2, R5, 0x4, R2 ;  /* 0x0000000405028825 */ /* 0x001fca00078e0202 */
[----:B--2---:R-:W2:Y:S01]  /*00c0*/  @!P0 LDG.E R4, desc[UR8][R2.64] ;  /* 0x0000000802048981 */ /* 0x004ea2000c1e1900 */
[----:B------:R-:W0:Y:S01]  /*00d0*/  S2UR UR6, SR_CgaCtaId ;  /* 0x00000000000679c3 */ /* 0x000e220000008800 */
[----:B------:R-:W-:Y:S01]  /*00e0*/  UMOV UR4, 0x400 ;  /* 0x0000040000047882 */ /* 0x000fe20000000000 */
[----:B------:R-:W-:Y:S01]  /*00f0*/  IMAD.U32 R0, RZ, RZ, UR7 ;  /* 0x00000007ff007e24 */ /* 0x000fe2000f8e00ff */
[----:B------:R-:W-:-:S04]  /*0100*/  UIADD3 UR5, UPT, UPT, UR4, 0x400, URZ ;  /* 0x0000040004057890 */ /* 0x000fc8000fffe0ff */
[----:B------:R-:W-:Y:S01]  /*0110*/  ISETP.GE.U32.AND P0, PT, R0, 0x2, PT ;  /* 0x000000020000780c */ /* 0x000fe20003f06070 */
[----:B0-----:R-:W-:Y:S02]  /*0120*/  ULEA UR4, UR6, UR4, 0x18 ;  /* 0x0000000406047291 */ /* 0x001fe4000f8ec0ff */
[----:B------:R-:W-:-:S04]  /*0130*/  ULEA UR5, UR6, UR5, 0x18 ;  /* 0x0000000506057291 */ /* 0x000fc8000f8ec0ff */
[C---:B------:R-:W-:Y:S02]  /*0140*/  LEA R7, R9.reuse, UR4, 0x2 ;  /* 0x0000000409077c11 */ /* 0x040fe4000f8e10ff */
[----:B------:R-:W-:-:S03]  /*0150*/  LEA R6, R9, UR5, 0x2 ;  /* 0x0000000509067c11 */ /* 0x000fc6000f8e10ff */
[----:B--2---:R0:W-:Y:S04]  /*0160*/  STS [R7], R4 ;  /* 0x0000000407007388 */ /* 0x0041e80000000800 */
[----:B------:R0:W-:Y:S01]  /*0170*/  STS [R6], R5 ;  /* 0x0000000506007388 */ /* 0x0001e20000000800 */
[----:B------:R-:W-:Y:S06]  /*0180*/  BAR.SYNC.DEFER_BLOCKING 0x0 ;  /* 0x0000000000007b1d */ /* 0x000fec0000010000 */
[----:B------:R-:W-:Y:S05]  /*0190*/  @!P0 BRA `(.L_x_11) ;  /* 0x0000000000448947 */ /* 0x000fea0003800000 */
.L_x_14:
[--C-:B0-----:R-:W-:Y:S01]  /*01a0*/  IMAD.MOV.U32 R4, RZ, RZ, R0.reuse ;  /* 0x000000ffff047224 */ /* 0x101fe200078e0000 */
[----:B------:R-:W-:Y:S01]  /*01b0*/  SHF.R.U32.HI R0, RZ, 0x1, R0 ;  /* 0x00000001ff007819 */ /* 0x000fe20000011600 */
[----:B------:R-:W-:Y:S03]  /*01c0*/  BSSY.RECONVERGENT B0, `(.L_x_12) ;  /* 0x000000b000007945 */ /* 0x000fe60003800200 */
[----:B------:R-:W-:-:S13]  /*01d0*/  ISETP.GE.U32.AND P0, PT, R9, R0, PT ;  /* 0x000000000900720c */ /* 0x000fda0003f06070 */
[----:B------:R-:W-:Y:S05]  /*01e0*/  @P0 BRA `(.L_x_13) ;  /* 0x0000000000200947 */ /* 0x000fea0003800000 */
[----:B------:R-:W-:Y:S01]  /*01f0*/  IMAD R2, R0, 0x4, R7 ;  /* 0x0000000400027824 */ /* 0x000fe200078e0207 */
[----:B------:R-:W-:Y:S05]  /*0200*/  LDS R3, [R7] ;  /* 0x0000000007037984 */ /* 0x000fea0000000800 */
[----:B------:R-:W0:Y:S02]  /*0210*/  LDS R2, [R2] ;  /* 0x0000000002027984 */ /* 0x000e240000000800 */
[----:B0-----:R-:W-:-:S13]  /*0220*/  FSETP.GEU.AND P0, PT, R2, R3, PT ;  /* 0x000000030200720b */ /* 0x001fda0003f0e000 */
[----:B------:R-:W-:Y:S01]  /*0230*/  @!P0 IMAD R3, R0, 0x4, R6 ;  /* 0x0000000400038824 */ /* 0x000fe200078e0206 */
[----:B------:R-:W-:Y:S05]  /*0240*/  @!P0 STS [R7], R2 ;  /* 0x0000000207008388 */ /* 0x000fea0000000800 */
[----:B------:R-:W0:Y:S04]  /*0250*/  @!P0 LDS R3, [R3] ;  /* 0x0000000003038984 */ /* 0x000e280000000800 */
[----:B0-----:R0:W-:Y:S02]  /*0260*/  @!P0 STS [R6], R3 ;  /* 0x0000000306008388 */ /* 0x0011e40000000800 */
.L_x_13:
[----:B------:R-:W-:Y:S05]  /*0270*/  BSYNC.RECONVERGENT B0 ;  /* 0x0000000000007941 */ /* 0x000fea0003800200 */
.L_x_12:
[----:B------:R-:W-:Y:S01]  /*0280*/  BAR.SYNC.DEFER_BLOCKING 0x0 ;  /* 0x0000000000007b1d */ /* 0x000fe20000010000 */
[----:B------:R-:W-:-:S13]  /*0290*/  ISETP.GT.U32.AND P0, PT, R4, 0x3, PT ;  /* 0x000000030400780c */ /* 0x000fda0003f04070 */
[----:B------:R-:W-:Y:S05]  /*02a0*/  @P0 BRA `(.L_x_14) ;  /* 0xfffffffc00bc0947 */ /* 0x000fea000383ffff */
.L_x_11:
[----:B------:R-:W-:-:S13]  /*02b0*/  ISETP.NE.AND P0, PT, R9, RZ, PT ;  /* 0x000000ff0900720c */ /* 0x000fda0003f05270 */
[----:B------:R-:W-:Y:S05]  /*02c0*/  @P0 EXIT ;  /* 0x000000000000094d */ /* 0x000fea0003800000 */
[----:B------:R-:W1:Y:S01]  /*02d0*/  S2UR UR5, SR_CgaCtaId ;  /* 0x00000000000579c3 */ /* 0x000e620000008800 */
[----:B------:R-:W-:-:S07]  /*02e0*/  UMOV UR4, 0x400 ;  /* 0x0000040000047882 */ /* 0x000fce0000000000 */
[----:B0-----:R-:W0:Y:S08]  /*02f0*/  LDC.64 R2, c[0x0][0x390] ;  /* 0x0000e400ff027b82 */ /* 0x001e300000000a00 */
[----:B------:R-:W2:Y:S01]  /*0300*/  LDC.64 R4, c[0x0][0x388] ;  /* 0x0000e200ff047b82 */ /* 0x000ea20000000a00 */
[----:B-1----:R-:W-:Y:S01]  /*0310*/  ULEA UR4, UR5, UR4, 0x18 ;  /* 0x0000000405047291 */ /* 0x002fe2000f8ec0ff */
[----:B0-----:R-:W-:-:S08]  /*0320*/  IMAD.WIDE.U32 R2, R11, 0x4, R2 ;  /* 0x000000040b027825 */ /* 0x001fd000078e0002 */
[----:B------:R-:W0:Y:S04]  /*0330*/  LDS R7, [UR4] ;  /* 0x00000004ff077984 */ /* 0x000e280008000800 */
[----:B------:R-:W1:Y:S01]  /*0340*/  LDS R9, [UR4+0x400] ;  /* 0x00040004ff097984 */ /* 0x000e620008000800 */
[----:B--2---:R-:W-:-:S03]  /*0350*/  IMAD.WIDE.U32 R4, R11, 0x4, R4 ;  /* 0x000000040b047825 */ /* 0x004fc600078e0004 */
[----:B0-----:R-:W-:Y:S04]  /*0360*/  STG.E desc[UR8][R2.64], R7 ;  /* 0x0000000702007986 */ /* 0x001fe8000c101908 */
[----:B-1----:R-:W-:Y:S01]  /*0370*/  STG.E desc[UR8][R4.64], R9 ;  /* 0x0000000904007986 */ /* 0x002fe2000c101908 */
[----:B------:R-:W-:Y:S05]  /*0380*/  EXIT ;  /* 0x000000000000794d */ /* 0x000fea0003800000 */
.L_x_15:
        /* <DEDUP_REMOVED lines=15> */
.L_x_28:


//--------------------- .text._Z9compute_BPKfS0_S0_Pfi --------------------------
	.section	.text._Z9compute_BPKfS0_S0_Pfi,"ax",@progbits
	.align	128
        .global         _Z9compute_BPKfS0_S0_Pfi
        .type           _Z9compute_BPKfS0_S0_Pfi,@function
        .size           _Z9compute_BPKfS0_S0_Pfi,(.L_x_29 - _Z9compute_BPKfS0_S0_Pfi)
        .other          _Z9compute_BPKfS0_S0_Pfi,@"STO_CUDA_ENTRY STV_DEFAULT"
_Z9compute_BPKfS0_S0_Pfi:
.text._Z9compute_BPKfS0_S0_Pfi:
        /* <DEDUP_REMOVED lines=18> */
[----:B0-----:R-:W-:-:S07]  /*0120*/  IMAD.WIDE.U32 R4, R9, 0x4, R4 ;  /* 0x0000000409047825 */ /* 0x001fce00078e0004 */
[----:B------:R-:W0:Y:S01]  /*0130*/  LDC.64 R8, c[0x0][0x398] ;  /* 0x0000e600ff087b82 */ /* 0x000e220000000a00 */
[----:B-1----:R-:W4:Y:S01]  /*0140*/  LDG.E R5, desc[UR4][R4.64] ;  /* 0x0000000404057981 */ /* 0x002f22000c1e1900 */
[----:B--2---:R-:W-:-:S06]  /*0150*/  IMAD.WIDE R2, R11, 0x4, R2 ;  /* 0x000000040b027825 */ /* 0x004fcc00078e0202 */
[----:B------:R-:W4:Y:S01]  /*0160*/  LDG.E R2, desc[UR4][R2.64] ;  /* 0x0000000402027981 */ /* 0x000f22000c1e1900 */
[----:B---3--:R-:W-:-:S06]  /*0170*/  IMAD.WIDE R6, R0, 0x4, R6 ;  /* 0x0000000400067825 */ /* 0x008fcc00078e0206 */
[----:B------:R-:W2:Y:S01]  /*0180*/  LDG.E R7, desc[UR4][R6.64] ;  /* 0x0000000406077981 */ /* 0x000ea2000c1e1900 */
[----:B0-----:R-:W-:-:S04]  /*0190*/  IMAD.WIDE R8, R11, 0x4, R8 ;  /* 0x000000040b087825 */ /* 0x001fc800078e0208 */
[----:B----4-:R-:W-:-:S04]  /*01a0*/  FADD R0, R2, -R5 ;  /* 0x8000000502007221 */ /* 0x010fc80000000000 */
[----:B--2---:R-:W-:-:S05]  /*01b0*/  FADD R11, R0, -R7 ;  /* 0x80000007000b7221 */ /* 0x004fca0000000000 */
[----:B------:R-:W-:Y:S01]  /*01c0*/  STG.E desc[UR4][R8.64], R11 ;  /* 0x0000000b08007986 */ /* 0x000fe2000c101904 */
[----:B------:R-:W-:Y:S05]  /*01d0*/  EXIT ;  /* 0x000000000000794d */ /* 0x000fea0003800000 */
.L_x_16:
        /* <DEDUP_REMOVED lines=10> */
.L_x_29:


//--------------------- .text._Z28matrix_multiplication_kernelPKfS0_Pfiii --------------------------
	.section	.text._Z28matrix_multiplication_kernelPKfS0_Pfiii,"ax",@progbits
	.align	128
        .global         _Z28matrix_multiplication_kernelPKfS0_Pfiii
        .type           _Z28matrix_multiplication_kernelPKfS0_Pfiii,@function
        .size           _Z28matrix_multiplication_kernelPKfS0_Pfiii,(.L_x_30 - _Z28matrix_multiplication_kernelPKfS0_Pfiii)
        .other          _Z28matrix_multiplication_kernelPKfS0_Pfiii,@"STO_CUDA_ENTRY STV_DEFAULT"
_Z28matrix_multiplication_kernelPKfS0_Pfiii:
.text._Z28matrix_multiplication_kernelPKfS0_Pfiii:
[----:B------:R-:W-:Y:S01]  /*0000*/  LDC R1, c[0x0][0x37c] ;  /* 0x0000df00ff017b82 */ /* 0x000fe20000000800 */
[----:B------:R-:W0:Y:S07]  /*0010*/  S2R R5, SR_TID.X ;  /* 0x0000000000057919 */ /* 0x000e2e0000002100 */
[----:B------:R-:W1:Y:S01]  /*0020*/  LDC R16, c[0x0][0x364] ;  /* 0x0000d900ff107b82 */ /* 0x000e620000000800 */
[----:B------:R-:W2:Y:S01]  /*0030*/  LDCU UR6, c[0x0][0x398] ;  /* 0x00007300ff0677ac */ /* 0x000ea20008000800 */
[----:B------:R-:W1:Y:S06]  /*0040*/  S2R R3, SR_TID.Y ;  /* 0x0000000000037919 */ /* 0x000e6c0000002200 */
[----:B------:R-:W0:Y:S08]  /*0050*/  S2UR UR5, SR_CTAID.X ;  /* 0x00000000000579c3 */ /* 0x000e300000002500 */
[----:B------:R-:W0:Y:S08]  /*0060*/  LDC R0, c[0x0][0x360] ;  /* 0x0000d800ff007b82 */ /* 0x000e300000000800 */
[----:B------:R-:W1:Y:S08]  /*0070*/  S2UR UR4, SR_CTAID.Y ;  /* 0x00000000000479c3 */ /* 0x000e700000002600 */
[----:B------:R-:W3:Y:S01]  /*0080*/  LDC R17, c[0x0][0x3a0] ;  /* 0x0000e800ff117b82 */ /* 0x000ee20000000800 */
[----:B0-----:R-:W-:-:S02]  /*0090*/  IMAD R0, R0, UR5, R5 ;  /* 0x0000000500007c24 */ /* 0x001fc4000f8e0205 */
[----:B-1----:R-:W-:-:S03]  /*00a0*/  IMAD R16, R16, UR4, R3 ;  /* 0x0000000410107c24 */ /* 0x002fc6000f8e0203 */
[----:B---3--:R-:W-:-:S04]  /*00b0*/  ISETP.GE.AND P0, PT, R0, R17, PT ;  /* 0x000000110000720c */ /* 0x008fc80003f06270 */
[----:B--2---:R-:W-:-:S13]  /*00c0*/  ISETP.GE.OR P0, PT, R16, UR6, P0 ;  /* 0x0000000610007c0c */ /* 0x004fda0008706670 */
[----:B------:R-:W-:Y:S05]  /*00d0*/  @P0 EXIT ;  /* 0x000000000000094d */ /* 0x000fea0003800000 */
[----:B------:R-:W0:Y:S01]  /*00e0*/  LDC R19, c[0x0][0x39c] ;  /* 0x0000e700ff137b82 */ /* 0x000e220000000800 */
[----:B------:R-:W1:Y:S01]  /*00f0*/  LDCU.64 UR4, c[0x0][0x358] ;  /* 0x00006b00ff0477ac */ /* 0x000e620008000a00 */
[----:B------:R-:W-:Y:S01]  /*0100*/  HFMA2 R24, -RZ, RZ, 0, 0 ;  /* 0x00000000ff187431 */ /* 0x000fe200000001ff */
[----:B0-----:R-:W-:-:S13]  /*0110*/  ISETP.GE.AND P0, PT, R19, 0x1, PT ;  /* 0x000000011300780c */ /* 0x001fda0003f06270 */
[----:B-1----:R-:W-:Y:S05]  /*0120*/  @!P0 BRA `(.L_x_17) ;  /* 0x0000000400e08947 */ /* 0x002fea0003800000 */
[C---:B------:R-:W-:Y:S01]  /*0130*/  ISETP.GE.U32.AND P1, PT, R19.reuse, 0x8, PT ;  /* 0x000000081300780c */ /* 0x040fe20003f26070 */
[----:B------:R-:W-:Y:S01]  /*0140*/  IMAD R20, R16, R19, RZ ;  /* 0x0000001310147224 */ /* 0x000fe200078e02ff */
[----:B------:R-:W-:Y:S02]  /*0150*/  LOP3.LUT R27, R19, 0x7, RZ, 0xc0, !PT ;  /* 0x00000007131b7812 */ /* 0x000fe400078ec0ff */
[----:B------:R-:W-:Y:S02]  /*0160*/  MOV R24, RZ ;  /* 0x000000ff00187202 */ /* 0x000fe40000000f00 */
[----:B------:R-:W-:Y:S02]  /*0170*/  ISETP.NE.AND P0, PT, R27, RZ, PT ;  /* 0x000000ff1b00720c */ /* 0x000fe40003f05270 */
[----:B------:R-:W-:-:S05]  /*0180*/  MOV R21, RZ ;  /* 0x000000ff00157202 */ /* 0x000fca0000000f00 */
[----:B------:R-:W-:Y:S06]  /*0190*/  @!P1 BRA `(.L_x_18) ;  /* 0x0000000000c49947 */ /* 0x000fec0003800000 */
[----:B------:R-:W0:Y:S01]  /*01a0*/  LDC.64 R2, c[0x0][0x380] ;  /* 0x0000e000ff027b82 */ /* 0x000e220000000a00 */
[----:B------:R-:W-:Y:S02]  /*01b0*/  LOP3.LUT R21, R19, 0x7ffffff8, RZ, 0xc0, !PT ;  /* 0x7ffffff813157812 */ /* 0x000fe400078ec0ff */
[----:B------:R-:W-:Y:S02]  /*01c0*/  MOV R24, RZ ;  /* 0x000000ff00187202 */ /* 0x000fe40000000f00 */
[----:B------:R-:W-:Y:S02]  /*01d0*/  MOV R18, R0 ;  /* 0x0000000000127202 */ /* 0x000fe40000000f00 */
[----:B------:R-:W-:Y:S01]  /*01e0*/  IADD3 R22, PT, PT, -R21, RZ, RZ ;  /* 0x000000ff15167210 */ /* 0x000fe20007ffe1ff */
[----:B0-----:R-:W-:-:S03]  /*01f0*/  IMAD.WIDE.U32 R2, R20, 0x4, R2 ;  /* 0x0000000414027825 */ /* 0x001fc600078e0002 */
[----:B------:R-:W-:-:S04]  /*0200*/  IADD3 R4, P1, PT, R2, 0x10, RZ ;  /* 0x0000001002047810 */ /* 0x000fc80007f3e0ff */
[----:B------:R-:W-:-:S09]  /*0210*/  IADD3.X R5, PT, PT, RZ, R3, RZ, P1, !PT ;  /* 0x00000003ff057210 */ /* 0x000fd20000ffe4ff */
.L_x_19:
[----:B------:R-:W0:Y:S01]  /*0220*/  LDC.64 R14, c[0x0][0x388] ;  /* 0x0000e200ff0e7b82 */ /* 0x000e220000000a00 */
[----:B------:R-:W-:Y:S02]  /*0230*/  MOV R2, R4 ;  /* 0x0000000400027202 */ /* 0x000fe40000000f00 */
[----:B------:R-:W-:-:S05]  /*0240*/  MOV R3, R5 ;  /* 0x0000000500037202 */ /* 0x000fca0000000f00 */
[----:B------:R-:W2:Y:S04]  /*0250*/  LDG.E R25, desc[UR4][R2.64+-0x10] ;  /* 0xfffff00402197981 */ /* 0x000ea8000c1e1900 */
[----:B------:R-:W3:Y:S04]  /*0260*/  LDG.E R23, desc[UR4][R2.64+-0xc] ;  /* 0xfffff40402177981 */ /* 0x000ee8000c1e1900 */
[----:B------:R-:W4:Y:S04]  /*0270*/  LDG.E R29, desc[UR4][R2.64+-0x8] ;  /* 0xfffff804021d7981 */ /* 0x000f28000c1e1900 */
[----:B------:R-:W5:Y:S01]  /*0280*/  LDG.E R28, desc[UR4][R2.64+-0x4] ;  /* 0xfffffc04021c7981 */ /* 0x000f62000c1e1900 */
[----:B0-----:R-:W-:-:S05]  /*0290*/  IMAD.WIDE R14, R18, 0x4, R14 ;  /* 0x00000004120e7825 */ /* 0x001fca00078e020e */
[----:B------:R0:W2:Y:S01]  /*02a0*/  LDG.E R26, desc[UR4][R14.64] ;  /* 0x000000040e1a7981 */ /* 0x0000a2000c1e1900 */
[----:B------:R-:W-:-:S04]  /*02b0*/  IMAD.WIDE R12, R17, 0x4, R14 ;  /* 0x00000004110c7825 */ /* 0x000fc800078e020e */
[C---:B------:R-:W-:Y:S02]  /*02c0*/  IMAD.WIDE R4, R17.reuse, 0x4, R12 ;  /* 0x0000000411047825 */ /* 0x040fe400078e020c */
[----:B------:R-:W3:Y:S02]  /*02d0*/  LDG.E R12, desc[UR4][R12.64] ;  /* 0x000000040c0c7981 */ /* 0x000ee4000c1e1900 */
[C---:B------:R-:W-:Y:S02]  /*02e0*/  IMAD.WIDE R8, R17.reuse, 0x4, R4 ;  /* 0x0000000411087825 */ /* 0x040fe400078e0204 */
[----:B------:R-:W4:Y:S02]  /*02f0*/  LDG.E R4, desc[UR4][R4.64] ;  /* 0x0000000404047981 */ /* 0x000f24000c1e1900 */
[C---:B------:R-:W-:Y:S02]  /*0300*/  IMAD.WIDE R6, R17.reuse, 0x4, R8 ;  /* 0x0000000411067825 */ /* 0x040fe400078e0208 */
[----:B------:R-:W5:Y:S02]  /*0310*/  LDG.E R8, desc[UR4][R8.64] ;  /* 0x0000000408087981 */ /* 0x000f64000c1e1900 */
[----:B------:R-:W-:-:S02]  /*0320*/  IMAD.WIDE R10, R17, 0x4, R6 ;  /* 0x00000004110a7825 */ /* 0x000fc400078e0206 */
[----:B------:R-:W5:Y:S04]  /*0330*/  LDG.E R5, desc[UR4][R2.64] ;  /* 0x0000000402057981 */ /* 0x000f68000c1e1900 */
[----:B------:R-:W5:Y:S01]  /*0340*/  LDG.E R6, desc[UR4][R6.64] ;  /* 0x0000000406067981 */ /* 0x000f62000c1e1900 */
[----:B0-----:R-:W-:-:S03]  /*0350*/  IMAD.WIDE R14, R17, 0x4, R10 ;  /* 0x00000004110e7825 */ /* 0x001fc600078e020a */
[----:B------:R-:W5:Y:S04]  /*0360*/  LDG.E R10, desc[UR4][R10.64] ;  /* 0x000000040a0a7981 */ /* 0x000f68000c1e1900 */
[----:B------:R-:W5:Y:S04]  /*0370*/  LDG.E R13, desc[UR4][R14.64] ;  /* 0x000000040e0d7981 */ /* 0x000f68000c1e1900 */
[----:B------:R-:W5:Y:S04]  /*0380*/  LDG.E R7, desc[UR4][R2.64+0x4] ;  /* 0x0000040402077981 */ /* 0x000f68000c1e1900 */
[----:B------:R-:W5:Y:S01]  /*0390*/  LDG.E R9, desc[UR4][R2.64+0xc] ;  /* 0x00000c0402097981 */ /* 0x000f62000c1e1900 */
[----:B--2---:R-:W-:Y:S01]  /*03a0*/  FFMA R26, R25, R26, R24 ;  /* 0x0000001a191a7223 */ /* 0x004fe20000000018 */
[----:B------:R-:W-:-:S02]  /*03b0*/  IMAD.WIDE R24, R17, 0x4, R14 ;  /* 0x0000000411187825 */ /* 0x000fc400078e020e */
[----:B------:R-:W2:Y:S04]  /*03c0*/  LDG.E R14, desc[UR4][R2.64+0x8] ;  /* 0x00000804020e7981 */ /* 0x000ea8000c1e1900 */
[----:B------:R-:W2:Y:S01]  /*03d0*/  LDG.E R24, desc[UR4][R24.64] ;  /* 0x0000000418187981 */ /* 0x000ea2000c1e1900 */
[----:B---3--:R-:W-:Y:S01]  /*03e0*/  FFMA R12, R23, R12, R26 ;  /* 0x0000000c170c7223 */ /* 0x008fe2000000001a */
[----:B------:R-:W-:-:S03]  /*03f0*/  IADD3 R22, PT, PT, R22, 0x8, RZ ;  /* 0x0000000816167810 */ /* 0x000fc60007ffe0ff */
[----:B----4-:R-:W-:Y:S01]  /*0400*/  FFMA R29, R29, R4, R12 ;  /* 0x000000041d1d7223 */ /* 0x010fe2000000000c */
[----:B------:R-:W-:-:S03]  /*0410*/  ISETP.NE.AND P1, PT, R22, RZ, PT ;  /* 0x000000ff1600720c */ /* 0x000fc60003f25270 */
[----:B-----5:R-:W-:Y:S01]  /*0420*/  FFMA R8, R28, R8, R29 ;  /* 0x000000081c087223 */ /* 0x020fe2000000001d */
[----:B------:R-:W-:-:S03]  /*0430*/  IADD3 R4, P2, PT, R2, 0x20, RZ ;  /* 0x0000002002047810 */ /* 0x000fc60007f5e0ff */
[----:B------:R-:W-:Y:S01]  /*0440*/  FFMA R6, R5, R6, R8 ;  /* 0x0000000605067223 */ /* 0x000fe20000000008 */
[----:B------:R-:W-:Y:S02]  /*0450*/  IADD3.X R5, PT, PT, RZ, R3, RZ, P2, !PT ;  /* 0x00000003ff057210 */ /* 0x000fe400017fe4ff */
[----:B------:R-:W-:Y:S01]  /*0460*/  LEA R18, R17, R18, 0x3 ;  /* 0x0000001211127211 */ /* 0x000fe200078e18ff */
[----:B------:R-:W-:-:S04]  /*0470*/  FFMA R7, R7, R10, R6 ;  /* 0x0000000a07077223 */ /* 0x000fc80000000006 */
[----:B--2---:R-:W-:-:S04]  /*0480*/  FFMA R14, R14, R13, R7 ;  /* 0x0000000d0e0e7223 */ /* 0x004fc80000000007 */
[----:B------:R-:W-:Y:S01]  /*0490*/  FFMA R24, R9, R24, R14 ;  /* 0x0000001809187223 */ /* 0x000fe2000000000e */
[----:B------:R-:W-:Y:S06]  /*04a0*/  @P1 BRA `(.L_x_19) ;  /* 0xfffffffc005c1947 */ /* 0x000fec000383ffff */
.L_x_18:
[----:B------:R-:W-:Y:S05]  /*04b0*/  @!P0 BRA `(.L_x_17) ;  /* 0x0000000000fc8947 */ /* 0x000fea0003800000 */
[----:B------:R-:W-:Y:S02]  /*04c0*/  ISETP.GE.U32.AND P1, PT, R27, 0x4, PT ;  /* 0x000000041b00780c */ /* 0x000fe40003f26070 */
[----:B------:R-:W-:-:S04]  /*04d0*/  LOP3.LUT R14, R19, 0x3, RZ, 0xc0, !PT ;  /* 0x00000003130e7812 */ /* 0x000fc800078ec0ff */
[----:B------:R-:W-:-:S07]  /*04e0*/  ISETP.NE.AND P0, PT, R14, RZ, PT ;  /* 0x000000ff0e00720c */ /* 0x000fce0003f05270 */
[----:B------:R-:W-:Y:S06]  /*04f0*/  @!P1 BRA `(.L_x_20) ;  /* 0x00000000006c9947 */ /* 0x000fec0003800000 */
[----:B------:R-:W0:Y:S01]  /*0500*/  LDC.64 R4, c[0x0][0x388] ;  /* 0x0000e200ff047b82 */ /* 0x000e220000000a00 */
[----:B------:R-:W1:Y:S01]  /*0510*/  LDCU.64 UR6, c[0x0][0x380] ;  /* 0x00007000ff0677ac */ /* 0x000e620008000a00 */
[----:B------:R-:W-:Y:S01]  /*0520*/  IMAD R7, R21, R17, R0 ;  /* 0x0000001115077224 */ /* 0x000fe200078e0200 */
[CC--:B------:R-:W-:Y:S02]  /*0530*/  IADD3 R3, PT, PT, R20.reuse, R21.reuse, RZ ;  /* 0x0000001514037210 */ /* 0x0c0fe40007ffe0ff */
[----:B------:R-:W-:-:S03]  /*0540*/  IADD3 R8, P1, PT, R20, R21, RZ ;  /* 0x0000001514087210 */ /* 0x000fc60007f3e0ff */
[----:B------:R-:W2:Y:S01]  /*0550*/  LDC.64 R12, c[0x0][0x380] ;  /* 0x0000e000ff0c7b82 */ /* 0x000ea20000000a00 */
[----:B0-----:R-:W-:-:S04]  /*0560*/  IMAD.WIDE R4, R7, 0x4, R4 ;  /* 0x0000000407047825 */ /* 0x001fc800078e0204 */
[----:B------:R-:W-:Y:S02]  /*0570*/  IMAD.WIDE R6, R17, 0x4, R4 ;  /* 0x0000000411067825 */ /* 0x000fe400078e0204 */
[----:B------:R-:W3:Y:S02]  /*0580*/  LDG.E R4, desc[UR4][R4.64] ;  /* 0x0000000404047981 */ /* 0x000ee4000c1e1900 */
[----:B--2---:R-:W-:Y:S01]  /*0590*/  IMAD.WIDE.U32 R12, R3, 0x4, R12 ;  /* 0x00000004030c7825 */ /* 0x004fe200078e000c */
[----:B------:R-:W-:Y:S02]  /*05a0*/  IADD3.X R3, PT, PT, RZ, RZ, RZ, P1, !PT ;  /* 0x000000ffff037210 */ /* 0x000fe40000ffe4ff */
[----:B-1----:R-:W-:-:S03]  /*05b0*/  LEA R2, P1, R8, UR6, 0x2 ;  /* 0x0000000608027c11 */ /* 0x002fc6000f8210ff */
[----:B------:R-:W3:Y:S01]  /*05c0*/  LDG.E R13, desc[UR4][R12.64] ;  /* 0x000000040c0d7981 */ /* 0x000ee2000c1e1900 */
[----:B------:R-:W-:Y:S01]  /*05d0*/  LEA.HI.X R3, R8, UR7, R3, 0x2, P1 ;  /* 0x0000000708037c11 */ /* 0x000fe200088f1403 */
[C---:B------:R-:W-:Y:S02]  /*05e0*/  IMAD.WIDE R8, R17.reuse, 0x4, R6 ;  /* 0x0000000411087825 */ /* 0x040fe400078e0206 */
[----:B------:R-:W2:Y:S04]  /*05f0*/  LDG.E R6, desc[UR4][R6.64] ;  /* 0x0000000406067981 */ /* 0x000ea8000c1e1900 */
[----:B------:R-:W2:Y:S01]  /*0600*/  LDG.E R15, desc[UR4][R2.64+0x4] ;  /* 0x00000404020f7981 */ /* 0x000ea2000c1e1900 */
[----:B------:R-:W-:-:S03]  /*0610*/  IMAD.WIDE R10, R17, 0x4, R8 ;  /* 0x00000004110a7825 */ /* 0x000fc600078e0208 */
[----:B------:R-:W4:Y:S04]  /*0620*/  LDG.E R22, desc[UR4][R8.64] ;  /* 0x0000000408167981 */ /* 0x000f28000c1e1900 */
[----:B------:R-:W4:Y:S04]  /*0630*/  LDG.E R18, desc[UR4][R2.64+0x8] ;  /* 0x0000080402127981 */ /* 0x000f28000c1e1900 */
[----:B------:R-:W5:Y:S04]  /*0640*/  LDG.E R26, desc[UR4][R2.64+0xc] ;  /* 0x00000c04021a7981 */ /* 0x000f68000c1e1900 */
[----:B------:R-:W5:Y:S01]  /*0650*/  LDG.E R10, desc[UR4][R10.64] ;  /* 0x000000040a0a7981 */ /* 0x000f62000c1e1900 */
[----:B------:R-:W-:Y:S01]  /*0660*/  IADD3 R21, PT, PT, R21, 0x4, RZ ;  /* 0x0000000415157810 */ /* 0x000fe20007ffe0ff */
[----:B---3--:R-:W-:-:S04]  /*0670*/  FFMA R24, R13, R4, R24 ;  /* 0x000000040d187223 */ /* 0x008fc80000000018 */
[----:B--2---:R-:W-:-:S04]  /*0680*/  FFMA R15, R15, R6, R24 ;  /* 0x000000060f0f7223 */ /* 0x004fc80000000018 */
[----:B----4-:R-:W-:-:S04]  /*0690*/  FFMA R15, R18, R22, R15 ;  /* 0x00000016120f7223 */ /* 0x010fc8000000000f */
[----:B-----5:R-:W-:-:S07]  /*06a0*/  FFMA R24, R26, R10, R15 ;  /* 0x0000000a1a187223 */ /* 0x020fce000000000f */
.L_x_20:
[----:B------:R-:W-:Y:S05]  /*06b0*/  @!P0 BRA `(.L_x_17) ;  /* 0x00000000007c8947 */ /* 0x000fea0003800000 */
[----:B------:R-:W-:Y:S01]  /*06c0*/  ISETP.NE.AND P1, PT, R14, 0x1, PT ;  /* 0x000000010e00780c */ /* 0x000fe20003f25270 */
[----:B------:R-:W0:Y:S01]  /*06d0*/  LDC.64 R10, c[0x0][0x380] ;  /* 0x0000e000ff0a7b82 */ /* 0x000e220000000a00 */
[----:B------:R-:W-:-:S04]  /*06e0*/  LOP3.LUT R19, R19, 0x1, RZ, 0xc0, !PT ;  /* 0x0000000113137812 */ /* 0x000fc800078ec0ff */
[----:B------:R-:W-:-:S03]  /*06f0*/  ISETP.NE.U32.AND P0, PT, R19, 0x1, PT ;  /* 0x000000011300780c */ /* 0x000fc60003f05070 */
[----:B------:R-:W1:Y:S04]  /*0700*/  LDC.64 R8, c[0x0][0x388] ;  /* 0x0000e200ff087b82 */ /* 0x000e680000000a00 */
[CC--:B------:R-:W-:Y:S02]  /*0710*/  @P1 IADD3 R13, PT, PT, R20.reuse, R21.reuse, RZ ;  /* 0x00000015140d1210 */ /* 0x0c0fe40007ffe0ff */
[----:B------:R-:W-:Y:S02]  /*0720*/  @P1 IADD3 R12, P2, PT, R20, R21, RZ ;  /* 0x00000015140c1210 */ /* 0x000fe40007f5e0ff */
[----:B------:R-:W2:Y:S02]  /*0730*/  @P1 LDC.64 R2, c[0x0][0x380] ;  /* 0x0000e000ff021b82 */ /* 0x000ea40000000a00 */
[----:B------:R-:W-:-:S06]  /*0740*/  @P1 IADD3.X R14, PT, PT, RZ, RZ, RZ, P2, !PT ;  /* 0x000000ffff0e1210 */ /* 0x000fcc00017fe4ff */
[----:B------:R-:W3:Y:S01]  /*0750*/  LDC.64 R4, c[0x0][0x380] ;  /* 0x0000e000ff047b82 */ /* 0x000ee20000000a00 */
[----:B0-----:R-:W-:-:S04]  /*0760*/  @P1 IMAD.WIDE.U32 R10, R13, 0x4, R10 ;  /* 0x000000040d0a1825 */ /* 0x001fc800078e000a */
[C---:B------:R-:W-:Y:S01]  /*0770*/  @P1 IMAD R13, R21.reuse, R17, R0 ;  /* 0x00000011150d1224 */ /* 0x040fe200078e0200 */
[----:B------:R-:W-:Y:S01]  /*0780*/  @P1 IADD3 R21, PT, PT, R21, 0x2, RZ ;  /* 0x0000000215151810 */ /* 0x000fe20007ffe0ff */
[----:B------:R-:W4:Y:S01]  /*0790*/  @P1 LDG.E R11, desc[UR4][R10.64] ;  /* 0x000000040a0b1981 */ /* 0x000f22000c1e1900 */
[----:B------:R-:W0:Y:S01]  /*07a0*/  LDC.64 R6, c[0x0][0x388] ;  /* 0x0000e200ff067b82 */ /* 0x000e220000000a00 */
[----:B-1----:R-:W-:Y:S01]  /*07b0*/  @P1 IMAD.WIDE R8, R13, 0x4, R8 ;  /* 0x000000040d081825 */ /* 0x002fe200078e0208 */
[----:B------:R-:W-:Y:S02]  /*07c0*/  @!P0 IADD3 R15, PT, PT, R20, R21, RZ ;  /* 0x00000015140f8210 */ /* 0x000fe40007ffe0ff */
[----:B--2---:R-:W-:Y:S01]  /*07d0*/  @P1 LEA R2, P2, R12, R2, 0x2 ;  /* 0x000000020c021211 */ /* 0x004fe200078410ff */
[----:B------:R-:W-:-:S03]  /*07e0*/  @!P0 IMAD R21, R21, R17, R0 ;  /* 0x0000001115158224 */ /* 0x000fc600078e0200 */
[----:B------:R-:W-:Y:S01]  /*07f0*/  @P1 LEA.HI.X R3, R12, R3, R14, 0x2, P2 ;  /* 0x000000030c031211 */ /* 0x000fe200010f140e */
[----:B------:R-:W-:Y:S01]  /*0800*/  @P1 IMAD.WIDE R12, R17, 0x4, R8 ;  /* 0x00000004110c1825 */ /* 0x000fe200078e0208 */
[----:B------:R-:W4:Y:S03]  /*0810*/  @P1 LDG.E R14, desc[UR4][R8.64] ;  /* 0x00000004080e1981 */ /* 0x000f26000c1e1900 */
[----:B---3--:R-:W-:Y:S01]  /*0820*/  @!P0 IMAD.WIDE.U32 R4, R15, 0x4, R4 ;  /* 0x000000040f048825 */ /* 0x008fe200078e0004 */
[----:B------:R-:W2:Y:S04]  /*0830*/  @P1 LDG.E R2, desc[UR4][R2.64+0x4] ;  /* 0x0000040402021981 */ /* 0x000ea8000c1e1900 */
[----:B------:R-:W2:Y:S01]  /*0840*/  @P1 LDG.E R12, desc[UR4][R12.64] ;  /* 0x000000040c0c1981 */ /* 0x000ea2000c1e1900 */
[----:B0-----:R-:W-:-:S03]  /*0850*/  @!P0 IMAD.WIDE R6, R21, 0x4, R6 ;  /* 0x0000000415068825 */ /* 0x001fc600078e0206 */
[----:B------:R-:W3:Y:S04]  /*0860*/  @!P0 LDG.E R5, desc[UR4][R4.64] ;  /* 0x0000000404058981 */ /* 0x000ee8000c1e1900 */
[----:B------:R-:W3:Y:S01]  /*0870*/  @!P0 LDG.E R6, desc[UR4][R6.64] ;  /* 0x0000000406068981 */ /* 0x000ee2000c1e1900 */
[----:B----4-:R-:W-:-:S04]  /*0880*/  @P1 FFMA R11, R11, R14, R24 ;  /* 0x0000000e0b0b1223 */ /* 0x010fc80000000018 */
[----:B--2---:R-:W-:-:S04]  /*0890*/  @P1 FFMA R24, R2, R12, R11 ;  /* 0x0000000c02181223 */ /* 0x004fc8000000000b */
[----:B---3--:R-:W-:-:S07]  /*08a0*/  @!P0 FFMA R24, R5, R6, R24 ;  /* 0x0000000605188223 */ /* 0x008fce0000000018 */
.L_x_17:
[----:B------:R-:W0:Y:S01]  /*08b0*/  LDC.64 R2, c[0x0][0x390] ;  /* 0x0000e400ff027b82 */ /* 0x000e220000000a00 */
[----:B------:R-:W-:-:S04]  /*08c0*/  IMAD R17, R16, R17, R0 ;  /* 0x0000001110117224 */ /* 0x000fc800078e0200 */
[----:B0-----:R-:W-:-:S05]  /*08d0*/  IMAD.WIDE R2, R17, 0x4, R2 ;  /* 0x0000000411027825 */ /* 0x001fca00078e0202 */
[----:B------:R-:W-:Y:S01]  /*08e0*/  STG.E desc[UR4][R2.64], R24 ;  /* 0x0000001802007986 */ /* 0x000fe2000c101904 */
[----:B------:R-:W-:Y:S05]  /*08f0*/  EXIT ;  /* 0x000000000000794d */ /* 0x000fea0003800000 */
.L_x_21:
        /* <DEDUP_REMOVED lines=16> */
.L_x_30:


//--------------------- .nv.shared.reserved.0     --------------------------
	.section	.nv.shared.reserved.0,"aw",@nobits
	.weak		__nv_reservedSMEM_offset_0_alias
	.size		__nv_reservedSMEM_offset_0_alias, 0, 64
	.other		__nv_reservedSMEM_offset_0_alias,@"STO_CUDA_RESERVED_SHARED STV_DEFAULT"
__nv_reservedSMEM_offset_0_alias:
	.zero		0
	.zero		64


//--------------------- .nv.shared._Z11find_argminPKfPiPfi --------------------------
	.section	.nv.shared._Z11find_argminPKfPiPfi,"aw",@nobits
	.sectionflags	@""
	.align	4
.nv.shared._Z11find_argminPKfPiPfi:
	.zero		3072


//--------------------- .nv.constant0._Z21check_slack_conditionPKfS0_S0_Pii --------------------------
	.section	.nv.constant0._Z21check_slack_conditionPKfS0_S0_Pii,"a",@progbits
	.sectionflags	@""
	.align	4
.nv.constant0._Z21check_slack_conditionPKfS0_S0_Pii:
	.zero		932


//--------------------- .nv.constant0._Z24check_feasible_conditionPKfPKiS0_S0_Pii --------------------------
	.section	.nv.constant0._Z24check_feasible_conditionPKfPKiS0_S0_Pii,"a",@progbits
	.sectionflags	@""
	.align	4
.nv.constant0._Z24check_feasible_conditionPKfPKiS0_S0_Pii:
	.zero		940


//--------------------- .nv.constant0._Z12update_dualsPiS_PfS0_fi --------------------------
	.section	.nv.constant0._Z12update_dualsPiS_PfS0_fi,"a",@progbits
	.sectionflags	@""
	.align	4
.nv.constant0._Z12update_dualsPiS_PfS0_fi:
	.zero		936


//--------------------- .nv.constant0._Z15set_array_valuePiii --------------------------
	.section	.nv.constant0._Z15set_array_valuePiii,"a",@progbits
	.sectionflags	@""
	.align	4
.nv.constant0._Z15set_array_valuePiii:
	.zero		912


//--------------------- .nv.constant0._Z16solve_1bc_kerneliPKiiPKfPiS3_Pb --------------------------
	.section	.nv.constant0._Z16solve_1bc_kerneliPKiiPKfPiS3_Pb,"a",@progbits
	.sectionflags	@""
	.align	4
.nv.constant0._Z16solve_1bc_kerneliPKiiPKfPiS3_Pb:
	.zero		952


//--------------------- .nv.constant0._Z18compute_col_to_rowiPKiPi --------------------------
	.section	.nv.constant0._Z18compute_col_to_rowiPKiPi,"a",@progbits
	.sectionflags	@""
	.align	4
.nv.constant0._Z18compute_col_to_rowiPKiPi:
	.zero		920


//--------------------- .nv.constant0._Z11find_argminPKfPiPfi --------------------------
	.section	.nv.constant0._Z11find_argminPKfPiPfi,"a",@progbits
	.sectionflags	@""
	.align	4
.nv.constant0._Z11find_argminPKfPiPfi:
	.zero		924


//--------------------- .nv.constant0._Z9compute_BPKfS0_S0_Pfi --------------------------
	.section	.nv.constant0._Z9compute_BPKfS0_S0_Pfi,"a",@progbits
	.sectionflags	@""
	.align	4
.nv.constant0._Z9compute_BPKfS0_S0_Pfi:
	.zero		932


//--------------------- .nv.constant0._Z28matrix_multiplication_kernelPKfS0_Pfiii --------------------------
	.section	.nv.constant0._Z28matrix_multiplication_kernelPKfS0_Pfiii,"a",@progbits
	.sectionflags	@""
	.align	4
.nv.constant0._Z28matrix_multiplication_kernelPKfS0_Pfiii:
	.zero		932


//--------------------- SYMBOLS --------------------------

	.type		.nv.reservedSmem.offset0,@object
	.size		.nv.reservedSmem.offset0,0x4
	.type		.nv.reservedSmem.cap,@object
	.size		.nv.reservedSmem.cap,0x4
